	.target	sm_90a

	.elftype	@"ET_EXEC"


//--------------------- .note.nv.tkinfo           --------------------------
	.section	.note.nv.tkinfo,"",@"SHT_NOTE"
	.sectionflags	@"SHF_NOTE_NV_TKINFO"
	.tkinfo
        /*0018*/ 	.word	0x00000002
        /*0030*/ 	.string	""
        /*0030*/ 	.string	"ptxas"
        /*0030*/ 	.string	"Cuda compilation tools, release 13.0, V13.0.88"
        /*0030*/ 	.string	"Build cuda_13.0.r13.0/compiler.36424714_0"
        /*0030*/ 	.string	"-arch sm_90a -m 64 "



//--------------------- .note.nv.cuinfo           --------------------------
	.section	.note.nv.cuinfo,"",@"SHT_NOTE"
	.sectionflags	@"SHF_NOTE_NV_CUINFO"
        /*0018*/ 	.short	0x0002
        /*001a*/ 	.short	0x005a
        /*001c*/ 	.short	0x0082
	.zero		2


//--------------------- .nv.info                  --------------------------
	.section	.nv.info,"",@"SHT_CUDA_INFO"
	.align	4


	//----- nvinfo : EIATTR_REGCOUNT
	.align		4
        /*0000*/ 	.byte	0x04, 0x2f
        /*0002*/ 	.short	(.L_12 - .L_11)
	.align		4
.L_11:
        /*0004*/ 	.word	index@(_ZN7cutlass13device_kernelIN5flash19enable_sm80_to_sm89INS1_16FlashAttnFwdSm80INS1_25CollectiveMainloopFwdSm80ILi4ELi1ELb0EN4cute5tupleIJNS5_1CILi128EEENS7_ILi64EEES8_EEELi128ENS_6half_tEfNS_4arch4Sm80ELb1ELb0ELb1ELb1ELb1ELb1ELb1ELb0EEENS1_21CollectiveEpilogueFwdINS6_IJS8_S8_S9_EEENS6_IJNS7_ILi1EEESH_SH_EEESB_SD_Li128ELb1ELb1ELb0ELb0EEENS1_19SingleTileSchedulerILb1ELb0ELb1ELi128EEEEEEEEEvNT_6ParamsE)
        /*0008*/ 	.word	0x00000004


	//----- nvinfo : EIATTR_FRAME_SIZE
	.align		4
.L_12:
        /*000c*/ 	.byte	0x04, 0x11
        /*000e*/ 	.short	(.L_14 - .L_13)
	.align		4
.L_13:
        /*0010*/ 	.word	index@(_ZN7cutlass13device_kernelIN5flash19enable_sm80_to_sm89INS1_16FlashAttnFwdSm80INS1_25CollectiveMainloopFwdSm80ILi4ELi1ELb0EN4cute5tupleIJNS5_1CILi128EEENS7_ILi64EEES8_EEELi128ENS_6half_tEfNS_4arch4Sm80ELb1ELb0ELb1ELb1ELb1ELb1ELb1ELb0EEENS1_21CollectiveEpilogueFwdINS6_IJS8_S8_S9_EEENS6_IJNS7_ILi1EEESH_SH_EEESB_SD_Li128ELb1ELb1ELb0ELb0EEENS1_19SingleTileSchedulerILb1ELb0ELb1ELi128EEEEEEEEEvNT_6ParamsE)
        /*0014*/ 	.word	0x00000000


	//----- nvinfo : EIATTR_REGCOUNT
	.align		4
.L_14:
        /*0018*/ 	.byte	0x04, 0x2f
        /*001a*/ 	.short	(.L_16 - .L_15)
	.align		4
.L_15:
        /*001c*/ 	.word	index@(_ZN7cutlass13device_kernelIN5flash19enable_sm80_to_sm89INS1_16FlashAttnFwdSm80INS1_25CollectiveMainloopFwdSm80ILi4ELi1ELb0EN4cute5tupleIJNS5_1CILi128EEENS7_ILi64EEES8_EEELi128ENS_6half_tEfNS_4arch4Sm80ELb1ELb0ELb1ELb1ELb1ELb0ELb1ELb0EEENS1_21CollectiveEpilogueFwdINS6_IJS8_S8_S9_EEENS6_IJNS7_ILi1EEESH_SH_EEESB_SD_Li128ELb1ELb1ELb0ELb0EEENS1_19SingleTileSchedulerILb1ELb0ELb1ELi128EEEEEEEEEvNT_6ParamsE)
        /*0020*/ 	.word	0x00000004


	//----- nvinfo : EIATTR_FRAME_SIZE
	.align		4
.L_16:
        /*0024*/ 	.byte	0x04, 0x11
        /*0026*/ 	.short	(.L_18 - .L_17)
	.align		4
.L_17:
        /*0028*/ 	.word	index@(_ZN7cutlass13device_kernelIN5flash19enable_sm80_to_sm89INS1_16FlashAttnFwdSm80INS1_25CollectiveMainloopFwdSm80ILi4ELi1ELb0EN4cute5tupleIJNS5_1CILi128EEENS7_ILi64EEES8_EEELi128ENS_6half_tEfNS_4arch4Sm80ELb1ELb0ELb1ELb1ELb1ELb0ELb1ELb0EEENS1_21CollectiveEpilogueFwdINS6_IJS8_S8_S9_EEENS6_IJNS7_ILi1EEESH_SH_EEESB_SD_Li128ELb1ELb1ELb0ELb0EEENS1_19SingleTileSchedulerILb1ELb0ELb1ELi128EEEEEEEEEvNT_6ParamsE)
        /*002c*/ 	.word	0x00000000


	//----- nvinfo : EIATTR_REGCOUNT
	.align		4
.L_18:
        /*0030*/ 	.byte	0x04, 0x2f
        /*0032*/ 	.short	(.L_20 - .L_19)
	.align		4
.L_19:
        /*0034*/ 	.word	index@(_ZN7cutlass13device_kernelIN5flash19enable_sm80_to_sm89INS1_16FlashAttnFwdSm80INS1_25CollectiveMainloopFwdSm80ILi4ELi1ELb0EN4cute5tupleIJNS5_1CILi128EEENS7_ILi64EEES8_EEELi128ENS_6half_tEfNS_4arch4Sm80ELb1ELb0ELb1ELb0ELb1ELb0ELb1ELb0EEENS1_21CollectiveEpilogueFwdINS6_IJS8_S8_S9_EEENS6_IJNS7_ILi1EEESH_SH_EEESB_SD_Li128ELb0ELb1ELb0ELb0EEENS1_30DynamicPersistentTileSchedulerILi128ELi128ELb0ELb1ELb0EEEEEEEEEvNT_6ParamsE)
        /*0038*/ 	.word	0x00000004


	//----- nvinfo : EIATTR_FRAME_SIZE
	.align		4
.L_20:
        /*003c*/ 	.byte	0x04, 0x11
        /*003e*/ 	.short	(.L_22 - .L_21)
	.align		4
.L_21:
        /*0040*/ 	.word	index@(_ZN7cutlass13device_kernelIN5flash19enable_sm80_to_sm89INS1_16FlashAttnFwdSm80INS1_25CollectiveMainloopFwdSm80ILi4ELi1ELb0EN4cute5tupleIJNS5_1CILi128EEENS7_ILi64EEES8_EEELi128ENS_6half_tEfNS_4arch4Sm80ELb1ELb0ELb1ELb0ELb1ELb0ELb1ELb0EEENS1_21CollectiveEpilogueFwdINS6_IJS8_S8_S9_EEENS6_IJNS7_ILi1EEESH_SH_EEESB_SD_Li128ELb0ELb1ELb0ELb0EEENS1_30DynamicPersistentTileSchedulerILi128ELi128ELb0ELb1ELb0EEEEEEEEEvNT_6ParamsE)
        /*0044*/ 	.word	0x00000000


	//----- nvinfo : EIATTR_REGCOUNT
	.align		4
.L_22:
        /*0048*/ 	.byte	0x04, 0x2f
        /*004a*/ 	.short	(.L_24 - .L_23)
	.align		4
.L_23:
        /*004c*/ 	.word	index@(_ZN7cutlass13device_kernelIN5flash19enable_sm80_to_sm89INS1_16FlashAttnFwdSm80INS1_25CollectiveMainloopFwdSm80ILi4ELi1ELb0EN4cute5tupleIJNS5_1CILi128EEENS7_ILi48EEES8_EEELi128ENS_6half_tEfNS_4arch4Sm80ELb0ELb1ELb1ELb1ELb1ELb1ELb1ELb0EEENS1_21CollectiveEpilogueFwdINS6_IJS8_S8_S9_EEENS6_IJNS7_ILi1EEESH_SH_EEESB_SD_Li128ELb1ELb1ELb0ELb0EEENS1_19SingleTileSchedulerILb1ELb0ELb1ELi128EEEEEEEEEvNT_6ParamsE)
        /*0050*/ 	.word	0x00000004


	//----- nvinfo : EIATTR_FRAME_SIZE
	.align		4
.L_24:
        /*0054*/ 	.byte	0x04, 0x11
        /*0056*/ 	.short	(.L_26 - .L_25)
	.align		4
.L_25:
        /*0058*/ 	.word	index@(_ZN7cutlass13device_kernelIN5flash19enable_sm80_to_sm89INS1_16FlashAttnFwdSm80INS1_25CollectiveMainloopFwdSm80ILi4ELi1ELb0EN4cute5tupleIJNS5_1CILi128EEENS7_ILi48EEES8_EEELi128ENS_6half_tEfNS_4arch4Sm80ELb0ELb1ELb1ELb1ELb1ELb1ELb1ELb0EEENS1_21CollectiveEpilogueFwdINS6_IJS8_S8_S9_EEENS6_IJNS7_ILi1EEESH_SH_EEESB_SD_Li128ELb1ELb1ELb0ELb0EEENS1_19SingleTileSchedulerILb1ELb0ELb1ELi128EEEEEEEEEvNT_6ParamsE)
        /*005c*/ 	.word	0x00000000


	//----- nvinfo : EIATTR_REGCOUNT
	.align		4
.L_26:
        /*0060*/ 	.byte	0x04, 0x2f
        /*0062*/ 	.short	(.L_28 - .L_27)
	.align		4
.L_27:
        /*0064*/ 	.word	index@(_ZN7cutlass13device_kernelIN5flash19enable_sm80_to_sm89INS1_16FlashAttnFwdSm80INS1_25CollectiveMainloopFwdSm80ILi4ELi1ELb0EN4cute5tupleIJNS5_1CILi128EEENS7_ILi48EEES8_EEELi128ENS_6half_tEfNS_4arch4Sm80ELb0ELb1ELb1ELb1ELb1ELb0ELb1ELb0EEENS1_21CollectiveEpilogueFwdINS6_IJS8_S8_S9_EEENS6_IJNS7_ILi1EEESH_SH_EEESB_SD_Li128ELb1ELb1ELb0ELb0EEENS1_19SingleTileSchedulerILb1ELb0ELb1ELi128EEEEEEEEEvNT_6ParamsE)
        /*0068*/ 	.word	0x00000004


	//----- nvinfo : EIATTR_FRAME_SIZE
	.align		4
.L_28:
        /*006c*/ 	.byte	0x04, 0x11
        /*006e*/ 	.short	(.L_30 - .L_29)
	.align		4
.L_29:
        /*0070*/ 	.word	index@(_ZN7cutlass13device_kernelIN5flash19enable_sm80_to_sm89INS1_16FlashAttnFwdSm80INS1_25CollectiveMainloopFwdSm80ILi4ELi1ELb0EN4cute5tupleIJNS5_1CILi128EEENS7_ILi48EEES8_EEELi128ENS_6half_tEfNS_4arch4Sm80ELb0ELb1ELb1ELb1ELb1ELb0ELb1ELb0EEENS1_21CollectiveEpilogueFwdINS6_IJS8_S8_S9_EEENS6_IJNS7_ILi1EEESH_SH_EEESB_SD_Li128ELb1ELb1ELb0ELb0EEENS1_19SingleTileSchedulerILb1ELb0ELb1ELi128EEEEEEEEEvNT_6ParamsE)
        /*0074*/ 	.word	0x00000000


	//----- nvinfo : EIATTR_REGCOUNT
	.align		4
.L_30:
        /*0078*/ 	.byte	0x04, 0x2f
        /*007a*/ 	.short	(.L_32 - .L_31)
	.align		4
.L_31:
        /*007c*/ 	.word	index@(_ZN7cutlass13device_kernelIN5flash19enable_sm80_to_sm89INS1_16FlashAttnFwdSm80INS1_25CollectiveMainloopFwdSm80ILi4ELi1ELb0EN4cute5tupleIJNS5_1CILi128EEENS7_ILi48EEES8_EEELi128ENS_6half_tEfNS_4arch4Sm80ELb0ELb1ELb1ELb0ELb1ELb0ELb1ELb0EEENS1_21CollectiveEpilogueFwdINS6_IJS8_S8_S9_EEENS6_IJNS7_ILi1EEESH_SH_EEESB_SD_Li128ELb0ELb1ELb0ELb0EEENS1_19SingleTileSchedulerILb0ELb0ELb1ELi128EEEEEEEEEvNT_6ParamsE)
        /*0080*/ 	.word	0x00000004


	//----- nvinfo : EIATTR_FRAME_SIZE
	.align		4
.L_32:
        /*0084*/ 	.byte	0x04, 0x11
        /*0086*/ 	.short	(.L_34 - .L_33)
	.align		4
.L_33:
        /*0088*/ 	.word	index@(_ZN7cutlass13device_kernelIN5flash19enable_sm80_to_sm89INS1_16FlashAttnFwdSm80INS1_25CollectiveMainloopFwdSm80ILi4ELi1ELb0EN4cute5tupleIJNS5_1CILi128EEENS7_ILi48EEES8_EEELi128ENS_6half_tEfNS_4arch4Sm80ELb0ELb1ELb1ELb0ELb1ELb0ELb1ELb0EEENS1_21CollectiveEpilogueFwdINS6_IJS8_S8_S9_EEENS6_IJNS7_ILi1EEESH_SH_EEESB_SD_Li128ELb0ELb1ELb0ELb0EEENS1_19SingleTileSchedulerILb0ELb0ELb1ELi128EEEEEEEEEvNT_6ParamsE)
        /*008c*/ 	.word	0x00000000


	//----- nvinfo : EIATTR_REGCOUNT
	.align		4
.L_34:
        /*0090*/ 	.byte	0x04, 0x2f
        /*0092*/ 	.short	(.L_36 - .L_35)
	.align		4
.L_35:
        /*0094*/ 	.word	index@(_ZN7cutlass13device_kernelIN5flash19enable_sm80_to_sm89INS1_16FlashAttnFwdSm80INS1_25CollectiveMainloopFwdSm80ILi4ELi1ELb0EN4cute5tupleIJNS5_1CILi128EEENS7_ILi64EEES8_EEELi128ENS_6half_tEfNS_4arch4Sm80ELb0ELb0ELb1ELb1ELb1ELb1ELb1ELb0EEENS1_21CollectiveEpilogueFwdINS6_IJS8_S8_S9_EEENS6_IJNS7_ILi1EEESH_SH_EEESB_SD_Li128ELb1ELb1ELb0ELb0EEENS1_19SingleTileSchedulerILb1ELb0ELb1ELi128EEEEEEEEEvNT_6ParamsE)
        /*0098*/ 	.word	0x00000004


	//----- nvinfo : EIATTR_FRAME_SIZE
	.align		4
.L_36:
        /*009c*/ 	.byte	0x04, 0x11
        /*009e*/ 	.short	(.L_38 - .L_37)
	.align		4
.L_37:
        /*00a0*/ 	.word	index@(_ZN7cutlass13device_kernelIN5flash19enable_sm80_to_sm89INS1_16FlashAttnFwdSm80INS1_25CollectiveMainloopFwdSm80ILi4ELi1ELb0EN4cute5tupleIJNS5_1CILi128EEENS7_ILi64EEES8_EEELi128ENS_6half_tEfNS_4arch4Sm80ELb0ELb0ELb1ELb1ELb1ELb1ELb1ELb0EEENS1_21CollectiveEpilogueFwdINS6_IJS8_S8_S9_EEENS6_IJNS7_ILi1EEESH_SH_EEESB_SD_Li128ELb1ELb1ELb0ELb0EEENS1_19SingleTileSchedulerILb1ELb0ELb1ELi128EEEEEEEEEvNT_6ParamsE)
        /*00a4*/ 	.word	0x00000000


	//----- nvinfo : EIATTR_REGCOUNT
	.align		4
.L_38:
        /*00a8*/ 	.byte	0x04, 0x2f
        /*00aa*/ 	.short	(.L_40 - .L_39)
	.align		4
.L_39:
        /*00ac*/ 	.word	index@(_ZN7cutlass13device_kernelIN5flash19enable_sm80_to_sm89INS1_16FlashAttnFwdSm80INS1_25CollectiveMainloopFwdSm80ILi4ELi1ELb0EN4cute5tupleIJNS5_1CILi128EEENS7_ILi64EEES8_EEELi128ENS_6half_tEfNS_4arch4Sm80ELb0ELb0ELb1ELb1ELb1ELb0ELb1ELb0EEENS1_21CollectiveEpilogueFwdINS6_IJS8_S8_S9_EEENS6_IJNS7_ILi1EEESH_SH_EEESB_SD_Li128ELb1ELb1ELb0ELb0EEENS1_19SingleTileSchedulerILb1ELb0ELb1ELi128EEEEEEEEEvNT_6ParamsE)
        /*00b0*/ 	.word	0x00000004


	//----- nvinfo : EIATTR_FRAME_SIZE
	.align		4
.L_40:
        /*00b4*/ 	.byte	0x04, 0x11
        /*00b6*/ 	.short	(.L_42 - .L_41)
	.align		4
.L_41:
        /*00b8*/ 	.word	index@(_ZN7cutlass13device_kernelIN5flash19enable_sm80_to_sm89INS1_16FlashAttnFwdSm80INS1_25CollectiveMainloopFwdSm80ILi4ELi1ELb0EN4cute5tupleIJNS5_1CILi128EEENS7_ILi64EEES8_EEELi128ENS_6half_tEfNS_4arch4Sm80ELb0ELb0ELb1ELb1ELb1ELb0ELb1ELb0EEENS1_21CollectiveEpilogueFwdINS6_IJS8_S8_S9_EEENS6_IJNS7_ILi1EEESH_SH_EEESB_SD_Li128ELb1ELb1ELb0ELb0EEENS1_19SingleTileSchedulerILb1ELb0ELb1ELi128EEEEEEEEEvNT_6ParamsE)
        /*00bc*/ 	.word	0x00000000


	//----- nvinfo : EIATTR_REGCOUNT
	.align		4
.L_42:
        /*00c0*/ 	.byte	0x04, 0x2f
        /*00c2*/ 	.short	(.L_44 - .L_43)
	.align		4
.L_43:
        /*00c4*/ 	.word	index@(_ZN7cutlass13device_kernelIN5flash19enable_sm80_to_sm89INS1_16FlashAttnFwdSm80INS1_25CollectiveMainloopFwdSm80ILi4ELi1ELb0EN4cute5tupleIJNS5_1CILi128EEENS7_ILi64EEES8_EEELi128ENS_6half_tEfNS_4arch4Sm80ELb0ELb0ELb1ELb0ELb1ELb0ELb1ELb0EEENS1_21CollectiveEpilogueFwdINS6_IJS8_S8_S9_EEENS6_IJNS7_ILi1EEESH_SH_EEESB_SD_Li128ELb0ELb1ELb0ELb0EEENS1_19SingleTileSchedulerILb0ELb0ELb1ELi128EEEEEEEEEvNT_6ParamsE)
        /*00c8*/ 	.word	0x00000004


	//----- nvinfo : EIATTR_FRAME_SIZE
	.align		4
.L_44:
        /*00cc*/ 	.byte	0x04, 0x11
        /*00ce*/ 	.short	(.L_46 - .L_45)
	.align		4
.L_45:
        /*00d0*/ 	.word	index@(_ZN7cutlass13device_kernelIN5flash19enable_sm80_to_sm89INS1_16FlashAttnFwdSm80INS1_25CollectiveMainloopFwdSm80ILi4ELi1ELb0EN4cute5tupleIJNS5_1CILi128EEENS7_ILi64EEES8_EEELi128ENS_6half_tEfNS_4arch4Sm80ELb0ELb0ELb1ELb0ELb1ELb0ELb1ELb0EEENS1_21CollectiveEpilogueFwdINS6_IJS8_S8_S9_EEENS6_IJNS7_ILi1EEESH_SH_EEESB_SD_Li128ELb0ELb1ELb0ELb0EEENS1_19SingleTileSchedulerILb0ELb0ELb1ELi128EEEEEEEEEvNT_6ParamsE)
        /*00d4*/ 	.word	0x00000000


	//----- nvinfo : EIATTR_REGCOUNT
	.align		4
.L_46:
        /*00d8*/ 	.byte	0x04, 0x2f
        /*00da*/ 	.short	(.L_48 - .L_47)
	.align		4
.L_47:
        /*00dc*/ 	.word	index@(_ZN7cutlass13device_kernelIN5flash19enable_sm80_to_sm89INS1_16FlashAttnFwdSm80INS1_25CollectiveMainloopFwdSm80ILi8ELi1ELb1EN4cute5tupleIJNS5_1CILi128EEES8_S8_EEELi128ENS_6half_tEfNS_4arch4Sm80ELb1ELb0ELb1ELb1ELb1ELb1ELb1ELb0EEENS1_21CollectiveEpilogueFwdIS9_NS6_IJNS7_ILi1EEESF_SF_EEESA_SC_Li256ELb1ELb1ELb0ELb0EEENS1_19SingleTileSchedulerILb1ELb0ELb1ELi128EEEEEEEEEvNT_6ParamsE)
        /*00e0*/ 	.word	0x00000004


	//----- nvinfo : EIATTR_FRAME_SIZE
	.align		4
.L_48:
        /*00e4*/ 	.byte	0x04, 0x11
        /*00e6*/ 	.short	(.L_50 - .L_49)
	.align		4
.L_49:
        /*00e8*/ 	.word	index@(_ZN7cutlass13device_kernelIN5flash19enable_sm80_to_sm89INS1_16FlashAttnFwdSm80INS1_25CollectiveMainloopFwdSm80ILi8ELi1ELb1EN4cute5tupleIJNS5_1CILi128EEES8_S8_EEELi128ENS_6half_tEfNS_4arch4Sm80ELb1ELb0ELb1ELb1ELb1ELb1ELb1ELb0EEENS1_21CollectiveEpilogueFwdIS9_NS6_IJNS7_ILi1EEESF_SF_EEESA_SC_Li256ELb1ELb1ELb0ELb0EEENS1_19SingleTileSchedulerILb1ELb0ELb1ELi128EEEEEEEEEvNT_6ParamsE)
        /*00ec*/ 	.word	0x00000000


	//----- nvinfo : EIATTR_REGCOUNT
	.align		4
.L_50:
        /*00f0*/ 	.byte	0x04, 0x2f
        /*00f2*/ 	.short	(.L_52 - .L_51)
	.align		4
.L_51:
        /*00f4*/ 	.word	index@(_ZN7cutlass13device_kernelIN5flash19enable_sm80_to_sm89INS1_16FlashAttnFwdSm80INS1_25CollectiveMainloopFwdSm80ILi8ELi1ELb1EN4cute5tupleIJNS5_1CILi128EEES8_S8_EEELi128ENS_6half_tEfNS_4arch4Sm80ELb1ELb0ELb1ELb1ELb1ELb0ELb1ELb0EEENS1_21CollectiveEpilogueFwdIS9_NS6_IJNS7_ILi1EEESF_SF_EEESA_SC_Li256ELb1ELb1ELb0ELb0EEENS1_19SingleTileSchedulerILb1ELb0ELb1ELi128EEEEEEEEEvNT_6ParamsE)
        /*00f8*/ 	.word	0x00000004


	//----- nvinfo : EIATTR_FRAME_SIZE
	.align		4
.L_52:
        /*00fc*/ 	.byte	0x04, 0x11
        /*00fe*/ 	.short	(.L_54 - .L_53)
	.align		4
.L_53:
        /*0100*/ 	.word	index@(_ZN7cutlass13device_kernelIN5flash19enable_sm80_to_sm89INS1_16FlashAttnFwdSm80INS1_25CollectiveMainloopFwdSm80ILi8ELi1ELb1EN4cute5tupleIJNS5_1CILi128EEES8_S8_EEELi128ENS_6half_tEfNS_4arch4Sm80ELb1ELb0ELb1ELb1ELb1ELb0ELb1ELb0EEENS1_21CollectiveEpilogueFwdIS9_NS6_IJNS7_ILi1EEESF_SF_EEESA_SC_Li256ELb1ELb1ELb0ELb0EEENS1_19SingleTileSchedulerILb1ELb0ELb1ELi128EEEEEEEEEvNT_6ParamsE)
        /*0104*/ 	.word	0x00000000


	//----- nvinfo : EIATTR_REGCOUNT
	.align		4
.L_54:
        /*0108*/ 	.byte	0x04, 0x2f
        /*010a*/ 	.short	(.L_56 - .L_55)
	.align		4
.L_55:
        /*010c*/ 	.word	index@(_ZN7cutlass13device_kernelIN5flash19enable_sm80_to_sm89INS1_16FlashAttnFwdSm80INS1_25CollectiveMainloopFwdSm80ILi8ELi1ELb1EN4cute5tupleIJNS5_1CILi128EEES8_S8_EEELi128ENS_6half_tEfNS_4arch4Sm80ELb1ELb0ELb1ELb0ELb1ELb0ELb1ELb0EEENS1_21CollectiveEpilogueFwdIS9_NS6_IJNS7_ILi1EEESF_SF_EEESA_SC_Li256ELb0ELb1ELb0ELb0EEENS1_30DynamicPersistentTileSchedulerILi256ELi256ELb0ELb1ELb0EEEEEEEEEvNT_6ParamsE)
        /*0110*/ 	.word	0x00000004


	//----- nvinfo : EIATTR_FRAME_SIZE
	.align		4
.L_56:
        /*0114*/ 	.byte	0x04, 0x11
        /*0116*/ 	.short	(.L_58 - .L_57)
	.align		4
.L_57:
        /*0118*/ 	.word	index@(_ZN7cutlass13device_kernelIN5flash19enable_sm80_to_sm89INS1_16FlashAttnFwdSm80INS1_25CollectiveMainloopFwdSm80ILi8ELi1ELb1EN4cute5tupleIJNS5_1CILi128EEES8_S8_EEELi128ENS_6half_tEfNS_4arch4Sm80ELb1ELb0ELb1ELb0ELb1ELb0ELb1ELb0EEENS1_21CollectiveEpilogueFwdIS9_NS6_IJNS7_ILi1EEESF_SF_EEESA_SC_Li256ELb0ELb1ELb0ELb0EEENS1_30DynamicPersistentTileSchedulerILi256ELi256ELb0ELb1ELb0EEEEEEEEEvNT_6ParamsE)
        /*011c*/ 	.word	0x00000000


	//----- nvinfo : EIATTR_REGCOUNT
	.align		4
.L_58:
        /*0120*/ 	.byte	0x04, 0x2f
        /*0122*/ 	.short	(.L_60 - .L_59)
	.align		4
.L_59:
        /*0124*/ 	.word	index@(_ZN7cutlass13device_kernelIN5flash19enable_sm80_to_sm89INS1_16FlashAttnFwdSm80INS1_25CollectiveMainloopFwdSm80ILi8ELi1ELb1EN4cute5tupleIJNS5_1CILi128EEENS7_ILi96EEES8_EEELi128ENS_6half_tEfNS_4arch4Sm80ELb0ELb1ELb1ELb1ELb1ELb1ELb1ELb0EEENS1_21CollectiveEpilogueFwdINS6_IJS8_S8_S9_EEENS6_IJNS7_ILi1EEESH_SH_EEESB_SD_Li256ELb1ELb1ELb0ELb0EEENS1_19SingleTileSchedulerILb1ELb0ELb1ELi128EEEEEEEEEvNT_6ParamsE)
        /*0128*/ 	.word	0x00000004


	//----- nvinfo : EIATTR_FRAME_SIZE
	.align		4
.L_60:
        /*012c*/ 	.byte	0x04, 0x11
        /*012e*/ 	.short	(.L_62 - .L_61)
	.align		4
.L_61:
        /*0130*/ 	.word	index@(_ZN7cutlass13device_kernelIN5flash19enable_sm80_to_sm89INS1_16FlashAttnFwdSm80INS1_25CollectiveMainloopFwdSm80ILi8ELi1ELb1EN4cute5tupleIJNS5_1CILi128EEENS7_ILi96EEES8_EEELi128ENS_6half_tEfNS_4arch4Sm80ELb0ELb1ELb1ELb1ELb1ELb1ELb1ELb0EEENS1_21CollectiveEpilogueFwdINS6_IJS8_S8_S9_EEENS6_IJNS7_ILi1EEESH_SH_EEESB_SD_Li256ELb1ELb1ELb0ELb0EEENS1_19SingleTileSchedulerILb1ELb0ELb1ELi128EEEEEEEEEvNT_6ParamsE)
        /*0134*/ 	.word	0x00000000


	//----- nvinfo : EIATTR_REGCOUNT
	.align		4
.L_62:
        /*0138*/ 	.byte	0x04, 0x2f
        /*013a*/ 	.short	(.L_64 - .L_63)
	.align		4
.L_63:
        /*013c*/ 	.word	index@(_ZN7cutlass13device_kernelIN5flash19enable_sm80_to_sm89INS1_16FlashAttnFwdSm80INS1_25CollectiveMainloopFwdSm80ILi8ELi1ELb1EN4cute5tupleIJNS5_1CILi128EEENS7_ILi96EEES8_EEELi128ENS_6half_tEfNS_4arch4Sm80ELb0ELb1ELb1ELb1ELb1ELb0ELb1ELb0EEENS1_21CollectiveEpilogueFwdINS6_IJS8_S8_S9_EEENS6_IJNS7_ILi1EEESH_SH_EEESB_SD_Li256ELb1ELb1ELb0ELb0EEENS1_19SingleTileSchedulerILb1ELb0ELb1ELi128EEEEEEEEEvNT_6ParamsE)
        /*0140*/ 	.word	0x00000004


	//----- nvinfo : EIATTR_FRAME_SIZE
	.align		4
.L_64:
        /*0144*/ 	.byte	0x04, 0x11
        /*0146*/ 	.short	(.L_66 - .L_65)
	.align		4
.L_65:
        /*0148*/ 	.word	index@(_ZN7cutlass13device_kernelIN5flash19enable_sm80_to_sm89INS1_16FlashAttnFwdSm80INS1_25CollectiveMainloopFwdSm80ILi8ELi1ELb1EN4cute5tupleIJNS5_1CILi128EEENS7_ILi96EEES8_EEELi128ENS_6half_tEfNS_4arch4Sm80ELb0ELb1ELb1ELb1ELb1ELb0ELb1ELb0EEENS1_21CollectiveEpilogueFwdINS6_IJS8_S8_S9_EEENS6_IJNS7_ILi1EEESH_SH_EEESB_SD_Li256ELb1ELb1ELb0ELb0EEENS1_19SingleTileSchedulerILb1ELb0ELb1ELi128EEEEEEEEEvNT_6ParamsE)
        /*014c*/ 	.word	0x00000000


	//----- nvinfo : EIATTR_REGCOUNT
	.align		4
.L_66:
        /*0150*/ 	.byte	0x04, 0x2f
        /*0152*/ 	.short	(.L_68 - .L_67)
	.align		4
.L_67:
        /*0154*/ 	.word	index@(_ZN7cutlass13device_kernelIN5flash19enable_sm80_to_sm89INS1_16FlashAttnFwdSm80INS1_25CollectiveMainloopFwdSm80ILi8ELi1ELb1EN4cute5tupleIJNS5_1CILi128EEENS7_ILi96EEES8_EEELi128ENS_6half_tEfNS_4arch4Sm80ELb0ELb1ELb1ELb0ELb1ELb0ELb1ELb0EEENS1_21CollectiveEpilogueFwdINS6_IJS8_S8_S9_EEENS6_IJNS7_ILi1EEESH_SH_EEESB_SD_Li256ELb0ELb1ELb0ELb0EEENS1_19SingleTileSchedulerILb0ELb0ELb1ELi128EEEEEEEEEvNT_6ParamsE)
        /*0158*/ 	.word	0x00000004


	//----- nvinfo : EIATTR_FRAME_SIZE
	.align		4
.L_68:
        /*015c*/ 	.byte	0x04, 0x11
        /*015e*/ 	.short	(.L_70 - .L_69)
	.align		4
.L_69:
        /*0160*/ 	.word	index@(_ZN7cutlass13device_kernelIN5flash19enable_sm80_to_sm89INS1_16FlashAttnFwdSm80INS1_25CollectiveMainloopFwdSm80ILi8ELi1ELb1EN4cute5tupleIJNS5_1CILi128EEENS7_ILi96EEES8_EEELi128ENS_6half_tEfNS_4arch4Sm80ELb0ELb1ELb1ELb0ELb1ELb0ELb1ELb0EEENS1_21CollectiveEpilogueFwdINS6_IJS8_S8_S9_EEENS6_IJNS7_ILi1EEESH_SH_EEESB_SD_Li256ELb0ELb1ELb0ELb0EEENS1_19SingleTileSchedulerILb0ELb0ELb1ELi128EEEEEEEEEvNT_6ParamsE)
        /*0164*/ 	.word	0x00000000


	//----- nvinfo : EIATTR_REGCOUNT
	.align		4
.L_70:
        /*0168*/ 	.byte	0x04, 0x2f
        /*016a*/ 	.short	(.L_72 - .L_71)
	.align		4
.L_71:
        /*016c*/ 	.word	index@(_ZN7cutlass13device_kernelIN5flash19enable_sm80_to_sm89INS1_16FlashAttnFwdSm80INS1_25CollectiveMainloopFwdSm80ILi8ELi1ELb1EN4cute5tupleIJNS5_1CILi128EEES8_S8_EEELi128ENS_6half_tEfNS_4arch4Sm80ELb0ELb0ELb1ELb1ELb1ELb1ELb1ELb0EEENS1_21CollectiveEpilogueFwdIS9_NS6_IJNS7_ILi1EEESF_SF_EEESA_SC_Li256ELb1ELb1ELb0ELb0EEENS1_19SingleTileSchedulerILb1ELb0ELb1ELi128EEEEEEEEEvNT_6ParamsE)
        /*0170*/ 	.word	0x00000004


	//----- nvinfo : EIATTR_FRAME_SIZE
	.align		4
.L_72:
        /*0174*/ 	.byte	0x04, 0x11
        /*0176*/ 	.short	(.L_74 - .L_73)
	.align		4
.L_73:
        /*0178*/ 	.word	index@(_ZN7cutlass13device_kernelIN5flash19enable_sm80_to_sm89INS1_16FlashAttnFwdSm80INS1_25CollectiveMainloopFwdSm80ILi8ELi1ELb1EN4cute5tupleIJNS5_1CILi128EEES8_S8_EEELi128ENS_6half_tEfNS_4arch4Sm80ELb0ELb0ELb1ELb1ELb1ELb1ELb1ELb0EEENS1_21CollectiveEpilogueFwdIS9_NS6_IJNS7_ILi1EEESF_SF_EEESA_SC_Li256ELb1ELb1ELb0ELb0EEENS1_19SingleTileSchedulerILb1ELb0ELb1ELi128EEEEEEEEEvNT_6ParamsE)
        /*017c*/ 	.word	0x00000000


	//----- nvinfo : EIATTR_REGCOUNT
	.align		4
.L_74:
        /*0180*/ 	.byte	0x04, 0x2f
        /*0182*/ 	.short	(.L_76 - .L_75)
	.align		4
.L_75:
        /*0184*/ 	.word	index@(_ZN7cutlass13device_kernelIN5flash19enable_sm80_to_sm89INS1_16FlashAttnFwdSm80INS1_25CollectiveMainloopFwdSm80ILi8ELi1ELb1EN4cute5tupleIJNS5_1CILi128EEES8_S8_EEELi128ENS_6half_tEfNS_4arch4Sm80ELb0ELb0ELb1ELb1ELb1ELb0ELb1ELb0EEENS1_21CollectiveEpilogueFwdIS9_NS6_IJNS7_ILi1EEESF_SF_EEESA_SC_Li256ELb1ELb1ELb0ELb0EEENS1_19SingleTileSchedulerILb1ELb0ELb1ELi128EEEEEEEEEvNT_6ParamsE)
        /*0188*/ 	.word	0x00000004


	//----- nvinfo : EIATTR_FRAME_SIZE
	.align		4
.L_76:
        /*018c*/ 	.byte	0x04, 0x11
        /*018e*/ 	.short	(.L_78 - .L_77)
	.align		4
.L_77:
        /*0190*/ 	.word	index@(_ZN7cutlass13device_kernelIN5flash19enable_sm80_to_sm89INS1_16FlashAttnFwdSm80INS1_25CollectiveMainloopFwdSm80ILi8ELi1ELb1EN4cute5tupleIJNS5_1CILi128EEES8_S8_EEELi128ENS_6half_tEfNS_4arch4Sm80ELb0ELb0ELb1ELb1ELb1ELb0ELb1ELb0EEENS1_21CollectiveEpilogueFwdIS9_NS6_IJNS7_ILi1EEESF_SF_EEESA_SC_Li256ELb1ELb1ELb0ELb0EEENS1_19SingleTileSchedulerILb1ELb0ELb1ELi128EEEEEEEEEvNT_6ParamsE)
        /*0194*/ 	.word	0x00000000


	//----- nvinfo : EIATTR_REGCOUNT
	.align		4
.L_78:
        /*0198*/ 	.byte	0x04, 0x2f
        /*019a*/ 	.short	(.L_80 - .L_79)
	.align		4
.L_79:
        /*019c*/ 	.word	index@(_ZN7cutlass13device_kernelIN5flash19enable_sm80_to_sm89INS1_16FlashAttnFwdSm80INS1_25CollectiveMainloopFwdSm80ILi8ELi1ELb1EN4cute5tupleIJNS5_1CILi128EEES8_S8_EEELi128ENS_6half_tEfNS_4arch4Sm80ELb0ELb0ELb1ELb0ELb1ELb0ELb1ELb0EEENS1_21CollectiveEpilogueFwdIS9_NS6_IJNS7_ILi1EEESF_SF_EEESA_SC_Li256ELb0ELb1ELb0ELb0EEENS1_19SingleTileSchedulerILb0ELb0ELb1ELi128EEEEEEEEEvNT_6ParamsE)
        /*01a0*/ 	.word	0x00000004


	//----- nvinfo : EIATTR_FRAME_SIZE
	.align		4
.L_80:
        /*01a4*/ 	.byte	0x04, 0x11
        /*01a6*/ 	.short	(.L_82 - .L_81)
	.align		4
.L_81:
        /*01a8*/ 	.word	index@(_ZN7cutlass13device_kernelIN5flash19enable_sm80_to_sm89INS1_16FlashAttnFwdSm80INS1_25CollectiveMainloopFwdSm80ILi8ELi1ELb1EN4cute5tupleIJNS5_1CILi128EEES8_S8_EEELi128ENS_6half_tEfNS_4arch4Sm80ELb0ELb0ELb1ELb0ELb1ELb0ELb1ELb0EEENS1_21CollectiveEpilogueFwdIS9_NS6_IJNS7_ILi1EEESF_SF_EEESA_SC_Li256ELb0ELb1ELb0ELb0EEENS1_19SingleTileSchedulerILb0ELb0ELb1ELi128EEEEEEEEEvNT_6ParamsE)
        /*01ac*/ 	.word	0x00000000


	//----- nvinfo : EIATTR_MIN_STACK_SIZE
	.align		4
.L_82:
        /*01b0*/ 	.byte	0x04, 0x12
        /*01b2*/ 	.short	(.L_84 - .L_83)
	.align		4
.L_83:
        /*01b4*/ 	.word	index@(_ZN7cutlass13device_kernelIN5flash19enable_sm80_to_sm89INS1_16FlashAttnFwdSm80INS1_25CollectiveMainloopFwdSm80ILi8ELi1ELb1EN4cute5tupleIJNS5_1CILi128EEES8_S8_EEELi128ENS_6half_tEfNS_4arch4Sm80ELb0ELb0ELb1ELb0ELb1ELb0ELb1ELb0EEENS1_21CollectiveEpilogueFwdIS9_NS6_IJNS7_ILi1EEESF_SF_EEESA_SC_Li256ELb0ELb1ELb0ELb0EEENS1_19SingleTileSchedulerILb0ELb0ELb1ELi128EEEEEEEEEvNT_6ParamsE)
        /*01b8*/ 	.word	0x00000000


	//----- nvinfo : EIATTR_MIN_STACK_SIZE
	.align		4
.L_84:
        /*01bc*/ 	.byte	0x04, 0x12
        /*01be*/ 	.short	(.L_86 - .L_85)
	.align		4
.L_85:
        /*01c0*/ 	.word	index@(_ZN7cutlass13device_kernelIN5flash19enable_sm80_to_sm89INS1_16FlashAttnFwdSm80INS1_25CollectiveMainloopFwdSm80ILi8ELi1ELb1EN4cute5tupleIJNS5_1CILi128EEES8_S8_EEELi128ENS_6half_tEfNS_4arch4Sm80ELb0ELb0ELb1ELb1ELb1ELb0ELb1ELb0EEENS1_21CollectiveEpilogueFwdIS9_NS6_IJNS7_ILi1EEESF_SF_EEESA_SC_Li256ELb1ELb1ELb0ELb0EEENS1_19SingleTileSchedulerILb1ELb0ELb1ELi128EEEEEEEEEvNT_6ParamsE)
        /*01c4*/ 	.word	0x00000000


	//----- nvinfo : EIATTR_MIN_STACK_SIZE
	.align		4
.L_86:
        /*01c8*/ 	.byte	0x04, 0x12
        /*01ca*/ 	.short	(.L_88 - .L_87)
	.align		4
.L_87:
        /*01cc*/ 	.word	index@(_ZN7cutlass13device_kernelIN5flash19enable_sm80_to_sm89INS1_16FlashAttnFwdSm80INS1_25CollectiveMainloopFwdSm80ILi8ELi1ELb1EN4cute5tupleIJNS5_1CILi128EEES8_S8_EEELi128ENS_6half_tEfNS_4arch4Sm80ELb0ELb0ELb1ELb1ELb1ELb1ELb1ELb0EEENS1_21CollectiveEpilogueFwdIS9_NS6_IJNS7_ILi1EEESF_SF_EEESA_SC_Li256ELb1ELb1ELb0ELb0EEENS1_19SingleTileSchedulerILb1ELb0ELb1ELi128EEEEEEEEEvNT_6ParamsE)
        /*01d0*/ 	.word	0x00000000


	//----- nvinfo : EIATTR_MIN_STACK_SIZE
	.align		4
.L_88:
        /*01d4*/ 	.byte	0x04, 0x12
        /*01d6*/ 	.short	(.L_90 - .L_89)
	.align		4
.L_89:
        /*01d8*/ 	.word	index@(_ZN7cutlass13device_kernelIN5flash19enable_sm80_to_sm89INS1_16FlashAttnFwdSm80INS1_25CollectiveMainloopFwdSm80ILi8ELi1ELb1EN4cute5tupleIJNS5_1CILi128EEENS7_ILi96EEES8_EEELi128ENS_6half_tEfNS_4arch4Sm80ELb0ELb1ELb1ELb0ELb1ELb0ELb1ELb0EEENS1_21CollectiveEpilogueFwdINS6_IJS8_S8_S9_EEENS6_IJNS7_ILi1EEESH_SH_EEESB_SD_Li256ELb0ELb1ELb0ELb0EEENS1_19SingleTileSchedulerILb0ELb0ELb1ELi128EEEEEEEEEvNT_6ParamsE)
        /*01dc*/ 	.word	0x00000000


	//----- nvinfo : EIATTR_MIN_STACK_SIZE
	.align		4
.L_90:
        /*01e0*/ 	.byte	0x04, 0x12
        /*01e2*/ 	.short	(.L_92 - .L_91)
	.align		4
.L_91:
        /*01e4*/ 	.word	index@(_ZN7cutlass13device_kernelIN5flash19enable_sm80_to_sm89INS1_16FlashAttnFwdSm80INS1_25CollectiveMainloopFwdSm80ILi8ELi1ELb1EN4cute5tupleIJNS5_1CILi128EEENS7_ILi96EEES8_EEELi128ENS_6half_tEfNS_4arch4Sm80ELb0ELb1ELb1ELb1ELb1ELb0ELb1ELb0EEENS1_21CollectiveEpilogueFwdINS6_IJS8_S8_S9_EEENS6_IJNS7_ILi1EEESH_SH_EEESB_SD_Li256ELb1ELb1ELb0ELb0EEENS1_19SingleTileSchedulerILb1ELb0ELb1ELi128EEEEEEEEEvNT_6ParamsE)
        /*01e8*/ 	.word	0x00000000


	//----- nvinfo : EIATTR_MIN_STACK_SIZE
	.align		4
.L_92:
        /*01ec*/ 	.byte	0x04, 0x12
        /*01ee*/ 	.short	(.L_94 - .L_93)
	.align		4
.L_93:
        /*01f0*/ 	.word	index@(_ZN7cutlass13device_kernelIN5flash19enable_sm80_to_sm89INS1_16FlashAttnFwdSm80INS1_25CollectiveMainloopFwdSm80ILi8ELi1ELb1EN4cute5tupleIJNS5_1CILi128EEENS7_ILi96EEES8_EEELi128ENS_6half_tEfNS_4arch4Sm80ELb0ELb1ELb1ELb1ELb1ELb1ELb1ELb0EEENS1_21CollectiveEpilogueFwdINS6_IJS8_S8_S9_EEENS6_IJNS7_ILi1EEESH_SH_EEESB_SD_Li256ELb1ELb1ELb0ELb0EEENS1_19SingleTileSchedulerILb1ELb0ELb1ELi128EEEEEEEEEvNT_6ParamsE)
        /*01f4*/ 	.word	0x00000000


	//----- nvinfo : EIATTR_MIN_STACK_SIZE
	.align		4
.L_94:
        /*01f8*/ 	.byte	0x04, 0x12
        /*01fa*/ 	.short	(.L_96 - .L_95)
	.align		4
.L_95:
        /*01fc*/ 	.word	index@(_ZN7cutlass13device_kernelIN5flash19enable_sm80_to_sm89INS1_16FlashAttnFwdSm80INS1_25CollectiveMainloopFwdSm80ILi8ELi1ELb1EN4cute5tupleIJNS5_1CILi128EEES8_S8_EEELi128ENS_6half_tEfNS_4arch4Sm80ELb1ELb0ELb1ELb0ELb1ELb0ELb1ELb0EEENS1_21CollectiveEpilogueFwdIS9_NS6_IJNS7_ILi1EEESF_SF_EEESA_SC_Li256ELb0ELb1ELb0ELb0EEENS1_30DynamicPersistentTileSchedulerILi256ELi256ELb0ELb1ELb0EEEEEEEEEvNT_6ParamsE)
        /*0200*/ 	.word	0x00000000


	//----- nvinfo : EIATTR_MIN_STACK_SIZE
	.align		4
.L_96:
        /*0204*/ 	.byte	0x04, 0x12
        /*0206*/ 	.short	(.L_98 - .L_97)
	.align		4
.L_97:
        /*0208*/ 	.word	index@(_ZN7cutlass13device_kernelIN5flash19enable_sm80_to_sm89INS1_16FlashAttnFwdSm80INS1_25CollectiveMainloopFwdSm80ILi8ELi1ELb1EN4cute5tupleIJNS5_1CILi128EEES8_S8_EEELi128ENS_6half_tEfNS_4arch4Sm80ELb1ELb0ELb1ELb1ELb1ELb0ELb1ELb0EEENS1_21CollectiveEpilogueFwdIS9_NS6_IJNS7_ILi1EEESF_SF_EEESA_SC_Li256ELb1ELb1ELb0ELb0EEENS1_19SingleTileSchedulerILb1ELb0ELb1ELi128EEEEEEEEEvNT_6ParamsE)
        /*020c*/ 	.word	0x00000000


	//----- nvinfo : EIATTR_MIN_STACK_SIZE
	.align		4
.L_98:
        /*0210*/ 	.byte	0x04, 0x12
        /*0212*/ 	.short	(.L_100 - .L_99)
	.align		4
.L_99:
        /*0214*/ 	.word	index@(_ZN7cutlass13device_kernelIN5flash19enable_sm80_to_sm89INS1_16FlashAttnFwdSm80INS1_25CollectiveMainloopFwdSm80ILi8ELi1ELb1EN4cute5tupleIJNS5_1CILi128EEES8_S8_EEELi128ENS_6half_tEfNS_4arch4Sm80ELb1ELb0ELb1ELb1ELb1ELb1ELb1ELb0EEENS1_21CollectiveEpilogueFwdIS9_NS6_IJNS7_ILi1EEESF_SF_EEESA_SC_Li256ELb1ELb1ELb0ELb0EEENS1_19SingleTileSchedulerILb1ELb0ELb1ELi128EEEEEEEEEvNT_6ParamsE)
        /*0218*/ 	.word	0x00000000


	//----- nvinfo : EIATTR_MIN_STACK_SIZE
	.align		4
.L_100:
        /*021c*/ 	.byte	0x04, 0x12
        /*021e*/ 	.short	(.L_102 - .L_101)
	.align		4
.L_101:
        /*0220*/ 	.word	index@(_ZN7cutlass13device_kernelIN5flash19enable_sm80_to_sm89INS1_16FlashAttnFwdSm80INS1_25CollectiveMainloopFwdSm80ILi4ELi1ELb0EN4cute5tupleIJNS5_1CILi128EEENS7_ILi64EEES8_EEELi128ENS_6half_tEfNS_4arch4Sm80ELb0ELb0ELb1ELb0ELb1ELb0ELb1ELb0EEENS1_21CollectiveEpilogueFwdINS6_IJS8_S8_S9_EEENS6_IJNS7_ILi1EEESH_SH_EEESB_SD_Li128ELb0ELb1ELb0ELb0EEENS1_19SingleTileSchedulerILb0ELb0ELb1ELi128EEEEEEEEEvNT_6ParamsE)
        /*0224*/ 	.word	0x00000000


	//----- nvinfo : EIATTR_MIN_STACK_SIZE
	.align		4
.L_102:
        /*0228*/ 	.byte	0x04, 0x12
        /*022a*/ 	.short	(.L_104 - .L_103)
	.align		4
.L_103:
        /*022c*/ 	.word	index@(_ZN7cutlass13device_kernelIN5flash19enable_sm80_to_sm89INS1_16FlashAttnFwdSm80INS1_25CollectiveMainloopFwdSm80ILi4ELi1ELb0EN4cute5tupleIJNS5_1CILi128EEENS7_ILi64EEES8_EEELi128ENS_6half_tEfNS_4arch4Sm80ELb0ELb0ELb1ELb1ELb1ELb0ELb1ELb0EEENS1_21CollectiveEpilogueFwdINS6_IJS8_S8_S9_EEENS6_IJNS7_ILi1EEESH_SH_EEESB_SD_Li128ELb1ELb1ELb0ELb0EEENS1_19SingleTileSchedulerILb1ELb0ELb1ELi128EEEEEEEEEvNT_6ParamsE)
        /*0230*/ 	.word	0x00000000


	//----- nvinfo : EIATTR_MIN_STACK_SIZE
	.align		4
.L_104:
        /*0234*/ 	.byte	0x04, 0x12
        /*0236*/ 	.short	(.L_106 - .L_105)
	.align		4
.L_105:
        /*0238*/ 	.word	index@(_ZN7cutlass13device_kernelIN5flash19enable_sm80_to_sm89INS1_16FlashAttnFwdSm80INS1_25CollectiveMainloopFwdSm80ILi4ELi1ELb0EN4cute5tupleIJNS5_1CILi128EEENS7_ILi64EEES8_EEELi128ENS_6half_tEfNS_4arch4Sm80ELb0ELb0ELb1ELb1ELb1ELb1ELb1ELb0EEENS1_21CollectiveEpilogueFwdINS6_IJS8_S8_S9_EEENS6_IJNS7_ILi1EEESH_SH_EEESB_SD_Li128ELb1ELb1ELb0ELb0EEENS1_19SingleTileSchedulerILb1ELb0ELb1ELi128EEEEEEEEEvNT_6ParamsE)
        /*023c*/ 	.word	0x00000000


	//----- nvinfo : EIATTR_MIN_STACK_SIZE
	.align		4
.L_106:
        /*0240*/ 	.byte	0x04, 0x12
        /*0242*/ 	.short	(.L_108 - .L_107)
	.align		4
.L_107:
        /*0244*/ 	.word	index@(_ZN7cutlass13device_kernelIN5flash19enable_sm80_to_sm89INS1_16FlashAttnFwdSm80INS1_25CollectiveMainloopFwdSm80ILi4ELi1ELb0EN4cute5tupleIJNS5_1CILi128EEENS7_ILi48EEES8_EEELi128ENS_6half_tEfNS_4arch4Sm80ELb0ELb1ELb1ELb0ELb1ELb0ELb1ELb0EEENS1_21CollectiveEpilogueFwdINS6_IJS8_S8_S9_EEENS6_IJNS7_ILi1EEESH_SH_EEESB_SD_Li128ELb0ELb1ELb0ELb0EEENS1_19SingleTileSchedulerILb0ELb0ELb1ELi128EEEEEEEEEvNT_6ParamsE)
        /*0248*/ 	.word	0x00000000


	//----- nvinfo : EIATTR_MIN_STACK_SIZE
	.align		4
.L_108:
        /*024c*/ 	.byte	0x04, 0x12
        /*024e*/ 	.short	(.L_110 - .L_109)
	.align		4
.L_109:
        /*0250*/ 	.word	index@(_ZN7cutlass13device_kernelIN5flash19enable_sm80_to_sm89INS1_16FlashAttnFwdSm80INS1_25CollectiveMainloopFwdSm80ILi4ELi1ELb0EN4cute5tupleIJNS5_1CILi128EEENS7_ILi48EEES8_EEELi128ENS_6half_tEfNS_4arch4Sm80ELb0ELb1ELb1ELb1ELb1ELb0ELb1ELb0EEENS1_21CollectiveEpilogueFwdINS6_IJS8_S8_S9_EEENS6_IJNS7_ILi1EEESH_SH_EEESB_SD_Li128ELb1ELb1ELb0ELb0EEENS1_19SingleTileSchedulerILb1ELb0ELb1ELi128EEEEEEEEEvNT_6ParamsE)
        /*0254*/ 	.word	0x00000000


	//----- nvinfo : EIATTR_MIN_STACK_SIZE
	.align		4
.L_110:
        /*0258*/ 	.byte	0x04, 0x12
        /*025a*/ 	.short	(.L_112 - .L_111)
	.align		4
.L_111:
        /*025c*/ 	.word	index@(_ZN7cutlass13device_kernelIN5flash19enable_sm80_to_sm89INS1_16FlashAttnFwdSm80INS1_25CollectiveMainloopFwdSm80ILi4ELi1ELb0EN4cute5tupleIJNS5_1CILi128EEENS7_ILi48EEES8_EEELi128ENS_6half_tEfNS_4arch4Sm80ELb0ELb1ELb1ELb1ELb1ELb1ELb1ELb0EEENS1_21CollectiveEpilogueFwdINS6_IJS8_S8_S9_EEENS6_IJNS7_ILi1EEESH_SH_EEESB_SD_Li128ELb1ELb1ELb0ELb0EEENS1_19SingleTileSchedulerILb1ELb0ELb1ELi128EEEEEEEEEvNT_6ParamsE)
        /*0260*/ 	.word	0x00000000


	//----- nvinfo : EIATTR_MIN_STACK_SIZE
	.align		4
.L_112:
        /*0264*/ 	.byte	0x04, 0x12
        /*0266*/ 	.short	(.L_114 - .L_113)
	.align		4
.L_113:
        /*0268*/ 	.word	index@(_ZN7cutlass13device_kernelIN5flash19enable_sm80_to_sm89INS1_16FlashAttnFwdSm80INS1_25CollectiveMainloopFwdSm80ILi4ELi1ELb0EN4cute5tupleIJNS5_1CILi128EEENS7_ILi64EEES8_EEELi128ENS_6half_tEfNS_4arch4Sm80ELb1ELb0ELb1ELb0ELb1ELb0ELb1ELb0EEENS1_21CollectiveEpilogueFwdINS6_IJS8_S8_S9_EEENS6_IJNS7_ILi1EEESH_SH_EEESB_SD_Li128ELb0ELb1ELb0ELb0EEENS1_30DynamicPersistentTileSchedulerILi128ELi128ELb0ELb1ELb0EEEEEEEEEvNT_6ParamsE)
        /*026c*/ 	.word	0x00000000


	//----- nvinfo : EIATTR_MIN_STACK_SIZE
	.align		4
.L_114:
        /*0270*/ 	.byte	0x04, 0x12
        /*0272*/ 	.short	(.L_116 - .L_115)
	.align		4
.L_115:
        /*0274*/ 	.word	index@(_ZN7cutlass13device_kernelIN5flash19enable_sm80_to_sm89INS1_16FlashAttnFwdSm80INS1_25CollectiveMainloopFwdSm80ILi4ELi1ELb0EN4cute5tupleIJNS5_1CILi128EEENS7_ILi64EEES8_EEELi128ENS_6half_tEfNS_4arch4Sm80ELb1ELb0ELb1ELb1ELb1ELb0ELb1ELb0EEENS1_21CollectiveEpilogueFwdINS6_IJS8_S8_S9_EEENS6_IJNS7_ILi1EEESH_SH_EEESB_SD_Li128ELb1ELb1ELb0ELb0EEENS1_19SingleTileSchedulerILb1ELb0ELb1ELi128EEEEEEEEEvNT_6ParamsE)
        /*0278*/ 	.word	0x00000000


	//----- nvinfo : EIATTR_MIN_STACK_SIZE
	.align		4
.L_116:
        /*027c*/ 	.byte	0x04, 0x12
        /*027e*/ 	.short	(.L_118 - .L_117)
	.align		4
.L_117:
        /*0280*/ 	.word	index@(_ZN7cutlass13device_kernelIN5flash19enable_sm80_to_sm89INS1_16FlashAttnFwdSm80INS1_25CollectiveMainloopFwdSm80ILi4ELi1ELb0EN4cute5tupleIJNS5_1CILi128EEENS7_ILi64EEES8_EEELi128ENS_6half_tEfNS_4arch4Sm80ELb1ELb0ELb1ELb1ELb1ELb1ELb1ELb0EEENS1_21CollectiveEpilogueFwdINS6_IJS8_S8_S9_EEENS6_IJNS7_ILi1EEESH_SH_EEESB_SD_Li128ELb1ELb1ELb0ELb0EEENS1_19SingleTileSchedulerILb1ELb0ELb1ELi128EEEEEEEEEvNT_6ParamsE)
        /*0284*/ 	.word	0x00000000
.L_118:


//--------------------- .nv.compat                --------------------------
	.section	.nv.compat,"",@"SHT_CUDA_COMPAT_INFO"
	.align	4
        /*0000*/ 	.byte	0x02, 0x09, 0x01, 0x00, 0x02, 0x02, 0x01, 0x00, 0x02, 0x05, 0x05, 0x00, 0x03, 0x07, 0x01, 0x01
        /*0010*/ 	.byte	0x02, 0x03, 0x00, 0x00, 0x02, 0x06, 0x01, 0x00, 0x04, 0x0b, 0x08, 0x00, 0x00, 0x00, 0x00, 0x00
        /*0020*/ 	.byte	0x00, 0x00, 0x00, 0x00


//--------------------- .nv.info._ZN7cutlass13device_kernelIN5flash19enable_sm80_to_sm89INS1_16FlashAttnFwdSm80INS1_25CollectiveMainloopFwdSm80ILi8ELi1ELb1EN4cute5tupleIJNS5_1CILi128EEES8_S8_EEELi128ENS_6half_tEfNS_4arch4Sm80ELb0ELb0ELb1ELb0ELb1ELb0ELb1ELb0EEENS1_21CollectiveEpilogueFwdIS9_NS6_IJNS7_ILi1EEESF_SF_EEESA_SC_Li256ELb0ELb1ELb0ELb0EEENS1_19SingleTileSchedulerILb0ELb0ELb1ELi128EEEEEEEEEvNT_6ParamsE --------------------------
	.section	.nv.info._ZN7cutlass13device_kernelIN5flash19enable_sm80_to_sm89INS1_16FlashAttnFwdSm80INS1_25CollectiveMainloopFwdSm80ILi8ELi1ELb1EN4cute5tupleIJNS5_1CILi128EEES8_S8_EEELi128ENS_6half_tEfNS_4arch4Sm80ELb0ELb0ELb1ELb0ELb1ELb0ELb1ELb0EEENS1_21CollectiveEpilogueFwdIS9_NS6_IJNS7_ILi1EEESF_SF_EEESA_SC_Li256ELb0ELb1ELb0ELb0EEENS1_19SingleTileSchedulerILb0ELb0ELb1ELi128EEEEEEEEEvNT_6ParamsE,"",@"SHT_CUDA_INFO"
	.sectionflags	@""
	.align	4


	//----- nvinfo : EIATTR_CUDA_API_VERSION
	.align		4
        /*0000*/ 	.byte	0x04, 0x37
        /*0002*/ 	.short	(.L_120 - .L_119)
.L_119:
        /*0004*/ 	.word	0x00000082


	//----- nvinfo : EIATTR_KPARAM_INFO
	.align		4
.L_120:
        /*0008*/ 	.byte	0x04, 0x17
        /*000a*/ 	.short	(.L_122 - .L_121)
.L_121:
        /*000c*/ 	.word	0x00000000
        /*0010*/ 	.short	0x0000
        /*0012*/ 	.short	0x0000
        /*0014*/ 	.byte	0x00, 0xf0, 0x61, 0x10


	//----- nvinfo : EIATTR_SPARSE_MMA_MASK
	.align		4
.L_122:
        /*0018*/ 	.byte	0x03, 0x50
        /*001a*/ 	.short	0x0000


	//----- nvinfo : EIATTR_MAXREG_COUNT
	.align		4
        /*001c*/ 	.byte	0x03, 0x1b
        /*001e*/ 	.short	0x00ff


	//----- nvinfo : EIATTR_MERCURY_ISA_VERSION
	.align		4
        /*0020*/ 	.byte	0x03, 0x5f
        /*0022*/ 	.short	0x0101


	//----- nvinfo : EIATTR_EXIT_INSTR_OFFSETS
	.align		4
        /*0024*/ 	.byte	0x04, 0x1c
        /*0026*/ 	.short	(.L_124 - .L_123)


	//   ....[0]....
.L_123:
        /*0028*/ 	.word	0x00000010


	//----- nvinfo : EIATTR_MAX_THREADS
	.align		4
.L_124:
        /*002c*/ 	.byte	0x04, 0x05
        /*002e*/ 	.short	(.L_126 - .L_125)
.L_125:
        /*0030*/ 	.word	0x00000100
        /*0034*/ 	.word	0x00000001
        /*0038*/ 	.word	0x00000001


	//----- nvinfo : EIATTR_CBANK_PARAM_SIZE
	.align		4
.L_126:
        /*003c*/ 	.byte	0x03, 0x19
        /*003e*/ 	.short	0x0418


	//----- nvinfo : EIATTR_PARAM_CBANK
	.align		4
        /*0040*/ 	.byte	0x04, 0x0a
        /*0042*/ 	.short	(.L_128 - .L_127)
	.align		4
.L_127:
        /*0044*/ 	.word	index@(.nv.constant0._ZN7cutlass13device_kernelIN5flash19enable_sm80_to_sm89INS1_16FlashAttnFwdSm80INS1_25CollectiveMainloopFwdSm80ILi8ELi1ELb1EN4cute5tupleIJNS5_1CILi128EEES8_S8_EEELi128ENS_6half_tEfNS_4arch4Sm80ELb0ELb0ELb1ELb0ELb1ELb0ELb1ELb0EEENS1_21CollectiveEpilogueFwdIS9_NS6_IJNS7_ILi1EEESF_SF_EEESA_SC_Li256ELb0ELb1ELb0ELb0EEENS1_19SingleTileSchedulerILb0ELb0ELb1ELi128EEEEEEEEEvNT_6ParamsE)
        /*0048*/ 	.short	0x0210
        /*004a*/ 	.short	0x0418


	//----- nvinfo : EIATTR_SW_WAR
	.align		4
.L_128:
        /*004c*/ 	.byte	0x04, 0x36
        /*004e*/ 	.short	(.L_130 - .L_129)
.L_129:
        /*0050*/ 	.word	0x00000008
.L_130:


//--------------------- .nv.info._ZN7cutlass13device_kernelIN5flash19enable_sm80_to_sm89INS1_16FlashAttnFwdSm80INS1_25CollectiveMainloopFwdSm80ILi8ELi1ELb1EN4cute5tupleIJNS5_1CILi128EEES8_S8_EEELi128ENS_6half_tEfNS_4arch4Sm80ELb0ELb0ELb1ELb1ELb1ELb0ELb1ELb0EEENS1_21CollectiveEpilogueFwdIS9_NS6_IJNS7_ILi1EEESF_SF_EEESA_SC_Li256ELb1ELb1ELb0ELb0EEENS1_19SingleTileSchedulerILb1ELb0ELb1ELi128EEEEEEEEEvNT_6ParamsE --------------------------
	.section	.nv.info._ZN7cutlass13device_kernelIN5flash19enable_sm80_to_sm89INS1_16FlashAttnFwdSm80INS1_25CollectiveMainloopFwdSm80ILi8ELi1ELb1EN4cute5tupleIJNS5_1CILi128EEES8_S8_EEELi128ENS_6half_tEfNS_4arch4Sm80ELb0ELb0ELb1ELb1ELb1ELb0ELb1ELb0EEENS1_21CollectiveEpilogueFwdIS9_NS6_IJNS7_ILi1EEESF_SF_EEESA_SC_Li256ELb1ELb1ELb0ELb0EEENS1_19SingleTileSchedulerILb1ELb0ELb1ELi128EEEEEEEEEvNT_6ParamsE,"",@"SHT_CUDA_INFO"
	.sectionflags	@""
	.align	4


	//----- nvinfo : EIATTR_CUDA_API_VERSION
	.align		4
        /*0000*/ 	.byte	0x04, 0x37
        /*0002*/ 	.short	(.L_132 - .L_131)
.L_131:
        /*0004*/ 	.word	0x00000082


	//----- nvinfo : EIATTR_KPARAM_INFO
	.align		4
.L_132:
        /*0008*/ 	.byte	0x04, 0x17
        /*000a*/ 	.short	(.L_134 - .L_133)
.L_133:
        /*000c*/ 	.word	0x00000000
        /*0010*/ 	.short	0x0000
        /*0012*/ 	.short	0x0000
        /*0014*/ 	.byte	0x00, 0xf0, 0x61, 0x10


	//----- nvinfo : EIATTR_SPARSE_MMA_MASK
	.align		4
.L_134:
        /*0018*/ 	.byte	0x03, 0x50
        /*001a*/ 	.short	0x0000


	//----- nvinfo : EIATTR_MAXREG_COUNT
	.align		4
        /*001c*/ 	.byte	0x03, 0x1b
        /*001e*/ 	.short	0x00ff


	//----- nvinfo : EIATTR_MERCURY_ISA_VERSION
	.align		4
        /*0020*/ 	.byte	0x03, 0x5f
        /*0022*/ 	.short	0x0101


	//----- nvinfo : EIATTR_EXIT_INSTR_OFFSETS
	.align		4
        /*0024*/ 	.byte	0x04, 0x1c
        /*0026*/ 	.short	(.L_136 - .L_135)


	//   ....[0]....
.L_135:
        /*0028*/ 	.word	0x00000010


	//----- nvinfo : EIATTR_MAX_THREADS
	.align		4
.L_136:
        /*002c*/ 	.byte	0x04, 0x05
        /*002e*/ 	.short	(.L_138 - .L_137)
.L_137:
        /*0030*/ 	.word	0x00000100
        /*0034*/ 	.word	0x00000001
        /*0038*/ 	.word	0x00000001


	//----- nvinfo : EIATTR_CBANK_PARAM_SIZE
	.align		4
.L_138:
        /*003c*/ 	.byte	0x03, 0x19
        /*003e*/ 	.short	0x0418


	//----- nvinfo : EIATTR_PARAM_CBANK
	.align		4
        /*0040*/ 	.byte	0x04, 0x0a
        /*0042*/ 	.short	(.L_140 - .L_139)
	.align		4
.L_139:
        /*0044*/ 	.word	index@(.nv.constant0._ZN7cutlass13device_kernelIN5flash19enable_sm80_to_sm89INS1_16FlashAttnFwdSm80INS1_25CollectiveMainloopFwdSm80ILi8ELi1ELb1EN4cute5tupleIJNS5_1CILi128EEES8_S8_EEELi128ENS_6half_tEfNS_4arch4Sm80ELb0ELb0ELb1ELb1ELb1ELb0ELb1ELb0EEENS1_21CollectiveEpilogueFwdIS9_NS6_IJNS7_ILi1EEESF_SF_EEESA_SC_Li256ELb1ELb1ELb0ELb0EEENS1_19SingleTileSchedulerILb1ELb0ELb1ELi128EEEEEEEEEvNT_6ParamsE)
        /*0048*/ 	.short	0x0210
        /*004a*/ 	.short	0x0418


	//----- nvinfo : EIATTR_SW_WAR
	.align		4
.L_140:
        /*004c*/ 	.byte	0x04, 0x36
        /*004e*/ 	.short	(.L_142 - .L_141)
.L_141:
        /*0050*/ 	.word	0x00000008
.L_142:


//--------------------- .nv.info._ZN7cutlass13device_kernelIN5flash19enable_sm80_to_sm89INS1_16FlashAttnFwdSm80INS1_25CollectiveMainloopFwdSm80ILi8ELi1ELb1EN4cute5tupleIJNS5_1CILi128EEES8_S8_EEELi128ENS_6half_tEfNS_4arch4Sm80ELb0ELb0ELb1ELb1ELb1ELb1ELb1ELb0EEENS1_21CollectiveEpilogueFwdIS9_NS6_IJNS7_ILi1EEESF_SF_EEESA_SC_Li256ELb1ELb1ELb0ELb0EEENS1_19SingleTileSchedulerILb1ELb0ELb1ELi128EEEEEEEEEvNT_6ParamsE --------------------------
	.section	.nv.info._ZN7cutlass13device_kernelIN5flash19enable_sm80_to_sm89INS1_16FlashAttnFwdSm80INS1_25CollectiveMainloopFwdSm80ILi8ELi1ELb1EN4cute5tupleIJNS5_1CILi128EEES8_S8_EEELi128ENS_6half_tEfNS_4arch4Sm80ELb0ELb0ELb1ELb1ELb1ELb1ELb1ELb0EEENS1_21CollectiveEpilogueFwdIS9_NS6_IJNS7_ILi1EEESF_SF_EEESA_SC_Li256ELb1ELb1ELb0ELb0EEENS1_19SingleTileSchedulerILb1ELb0ELb1ELi128EEEEEEEEEvNT_6ParamsE,"",@"SHT_CUDA_INFO"
	.sectionflags	@""
	.align	4


	//----- nvinfo : EIATTR_CUDA_API_VERSION
	.align		4
        /*0000*/ 	.byte	0x04, 0x37
        /*0002*/ 	.short	(.L_144 - .L_143)
.L_143:
        /*0004*/ 	.word	0x00000082


	//----- nvinfo : EIATTR_KPARAM_INFO
	.align		4
.L_144:
        /*0008*/ 	.byte	0x04, 0x17
        /*000a*/ 	.short	(.L_146 - .L_145)
.L_145:
        /*000c*/ 	.word	0x00000000
        /*0010*/ 	.short	0x0000
        /*0012*/ 	.short	0x0000
        /*0014*/ 	.byte	0x00, 0xf0, 0x61, 0x10


	//----- nvinfo : EIATTR_SPARSE_MMA_MASK
	.align		4
.L_146:
        /*0018*/ 	.byte	0x03, 0x50
        /*001a*/ 	.short	0x0000


	//----- nvinfo : EIATTR_MAXREG_COUNT
	.align		4
        /*001c*/ 	.byte	0x03, 0x1b
        /*001e*/ 	.short	0x00ff


	//----- nvinfo : EIATTR_MERCURY_ISA_VERSION
	.align		4
        /*0020*/ 	.byte	0x03, 0x5f
        /*0022*/ 	.short	0x0101


	//----- nvinfo : EIATTR_EXIT_INSTR_OFFSETS
	.align		4
        /*0024*/ 	.byte	0x04, 0x1c
        /*0026*/ 	.short	(.L_148 - .L_147)


	//   ....[0]....
.L_147:
        /*0028*/ 	.word	0x00000010


	//----- nvinfo : EIATTR_MAX_THREADS
	.align		4
.L_148:
        /*002c*/ 	.byte	0x04, 0x05
        /*002e*/ 	.short	(.L_150 - .L_149)
.L_149:
        /*0030*/ 	.word	0x00000100
        /*0034*/ 	.word	0x00000001
        /*0038*/ 	.word	0x00000001


	//----- nvinfo : EIATTR_CBANK_PARAM_SIZE
	.align		4
.L_150:
        /*003c*/ 	.byte	0x03, 0x19
        /*003e*/ 	.short	0x0418


	//----- nvinfo : EIATTR_PARAM_CBANK
	.align		4
        /*0040*/ 	.byte	0x04, 0x0a
        /*0042*/ 	.short	(.L_152 - .L_151)
	.align		4
.L_151:
        /*0044*/ 	.word	index@(.nv.constant0._ZN7cutlass13device_kernelIN5flash19enable_sm80_to_sm89INS1_16FlashAttnFwdSm80INS1_25CollectiveMainloopFwdSm80ILi8ELi1ELb1EN4cute5tupleIJNS5_1CILi128EEES8_S8_EEELi128ENS_6half_tEfNS_4arch4Sm80ELb0ELb0ELb1ELb1ELb1ELb1ELb1ELb0EEENS1_21CollectiveEpilogueFwdIS9_NS6_IJNS7_ILi1EEESF_SF_EEESA_SC_Li256ELb1ELb1ELb0ELb0EEENS1_19SingleTileSchedulerILb1ELb0ELb1ELi128EEEEEEEEEvNT_6ParamsE)
        /*0048*/ 	.short	0x0210
        /*004a*/ 	.short	0x0418


	//----- nvinfo : EIATTR_SW_WAR
	.align		4
.L_152:
        /*004c*/ 	.byte	0x04, 0x36
        /*004e*/ 	.short	(.L_154 - .L_153)
.L_153:
        /*0050*/ 	.word	0x00000008
.L_154:


//--------------------- .nv.info._ZN7cutlass13device_kernelIN5flash19enable_sm80_to_sm89INS1_16FlashAttnFwdSm80INS1_25CollectiveMainloopFwdSm80ILi8ELi1ELb1EN4cute5tupleIJNS5_1CILi128EEENS7_ILi96EEES8_EEELi128ENS_6half_tEfNS_4arch4Sm80ELb0ELb1ELb1ELb0ELb1ELb0ELb1ELb0EEENS1_21CollectiveEpilogueFwdINS6_IJS8_S8_S9_EEENS6_IJNS7_ILi1EEESH_SH_EEESB_SD_Li256ELb0ELb1ELb0ELb0EEENS1_19SingleTileSchedulerILb0ELb0ELb1ELi128EEEEEEEEEvNT_6ParamsE --------------------------
	.section	.nv.info._ZN7cutlass13device_kernelIN5flash19enable_sm80_to_sm89INS1_16FlashAttnFwdSm80INS1_25CollectiveMainloopFwdSm80ILi8ELi1ELb1EN4cute5tupleIJNS5_1CILi128EEENS7_ILi96EEES8_EEELi128ENS_6half_tEfNS_4arch4Sm80ELb0ELb1ELb1ELb0ELb1ELb0ELb1ELb0EEENS1_21CollectiveEpilogueFwdINS6_IJS8_S8_S9_EEENS6_IJNS7_ILi1EEESH_SH_EEESB_SD_Li256ELb0ELb1ELb0ELb0EEENS1_19SingleTileSchedulerILb0ELb0ELb1ELi128EEEEEEEEEvNT_6ParamsE,"",@"SHT_CUDA_INFO"
	.sectionflags	@""
	.align	4


	//----- nvinfo : EIATTR_CUDA_API_VERSION
	.align		4
        /*0000*/ 	.byte	0x04, 0x37
        /*0002*/ 	.short	(.L_156 - .L_155)
.L_155:
        /*0004*/ 	.word	0x00000082


	//----- nvinfo : EIATTR_KPARAM_INFO
	.align		4
.L_156:
        /*0008*/ 	.byte	0x04, 0x17
        /*000a*/ 	.short	(.L_158 - .L_157)
.L_157:
        /*000c*/ 	.word	0x00000000
        /*0010*/ 	.short	0x0000
        /*0012*/ 	.short	0x0000
        /*0014*/ 	.byte	0x00, 0xf0, 0x61, 0x10


	//----- nvinfo : EIATTR_SPARSE_MMA_MASK
	.align		4
.L_158:
        /*0018*/ 	.byte	0x03, 0x50
        /*001a*/ 	.short	0x0000


	//----- nvinfo : EIATTR_MAXREG_COUNT
	.align		4
        /*001c*/ 	.byte	0x03, 0x1b
        /*001e*/ 	.short	0x00ff


	//----- nvinfo : EIATTR_MERCURY_ISA_VERSION
	.align		4
        /*0020*/ 	.byte	0x03, 0x5f
        /*0022*/ 	.short	0x0101


	//----- nvinfo : EIATTR_EXIT_INSTR_OFFSETS
	.align		4
        /*0024*/ 	.byte	0x04, 0x1c
        /*0026*/ 	.short	(.L_160 - .L_159)


	//   ....[0]....
.L_159:
        /*0028*/ 	.word	0x00000010


	//----- nvinfo : EIATTR_MAX_THREADS
	.align		4
.L_160:
        /*002c*/ 	.byte	0x04, 0x05
        /*002e*/ 	.short	(.L_162 - .L_161)
.L_161:
        /*0030*/ 	.word	0x00000100
        /*0034*/ 	.word	0x00000001
        /*0038*/ 	.word	0x00000001


	//----- nvinfo : EIATTR_CBANK_PARAM_SIZE
	.align		4
.L_162:
        /*003c*/ 	.byte	0x03, 0x19
        /*003e*/ 	.short	0x0418


	//----- nvinfo : EIATTR_PARAM_CBANK
	.align		4
        /*0040*/ 	.byte	0x04, 0x0a
        /*0042*/ 	.short	(.L_164 - .L_163)
	.align		4
.L_163:
        /*0044*/ 	.word	index@(.nv.constant0._ZN7cutlass13device_kernelIN5flash19enable_sm80_to_sm89INS1_16FlashAttnFwdSm80INS1_25CollectiveMainloopFwdSm80ILi8ELi1ELb1EN4cute5tupleIJNS5_1CILi128EEENS7_ILi96EEES8_EEELi128ENS_6half_tEfNS_4arch4Sm80ELb0ELb1ELb1ELb0ELb1ELb0ELb1ELb0EEENS1_21CollectiveEpilogueFwdINS6_IJS8_S8_S9_EEENS6_IJNS7_ILi1EEESH_SH_EEESB_SD_Li256ELb0ELb1ELb0ELb0EEENS1_19SingleTileSchedulerILb0ELb0ELb1ELi128EEEEEEEEEvNT_6ParamsE)
        /*0048*/ 	.short	0x0210
        /*004a*/ 	.short	0x0418


	//----- nvinfo : EIATTR_SW_WAR
	.align		4
.L_164:
        /*004c*/ 	.byte	0x04, 0x36
        /*004e*/ 	.short	(.L_166 - .L_165)
.L_165:
        /*0050*/ 	.word	0x00000008
.L_166:


//--------------------- .nv.info._ZN7cutlass13device_kernelIN5flash19enable_sm80_to_sm89INS1_16FlashAttnFwdSm80INS1_25CollectiveMainloopFwdSm80ILi8ELi1ELb1EN4cute5tupleIJNS5_1CILi128EEENS7_ILi96EEES8_EEELi128ENS_6half_tEfNS_4arch4Sm80ELb0ELb1ELb1ELb1ELb1ELb0ELb1ELb0EEENS1_21CollectiveEpilogueFwdINS6_IJS8_S8_S9_EEENS6_IJNS7_ILi1EEESH_SH_EEESB_SD_Li256ELb1ELb1ELb0ELb0EEENS1_19SingleTileSchedulerILb1ELb0ELb1ELi128EEEEEEEEEvNT_6ParamsE --------------------------
	.section	.nv.info._ZN7cutlass13device_kernelIN5flash19enable_sm80_to_sm89INS1_16FlashAttnFwdSm80INS1_25CollectiveMainloopFwdSm80ILi8ELi1ELb1EN4cute5tupleIJNS5_1CILi128EEENS7_ILi96EEES8_EEELi128ENS_6half_tEfNS_4arch4Sm80ELb0ELb1ELb1ELb1ELb1ELb0ELb1ELb0EEENS1_21CollectiveEpilogueFwdINS6_IJS8_S8_S9_EEENS6_IJNS7_ILi1EEESH_SH_EEESB_SD_Li256ELb1ELb1ELb0ELb0EEENS1_19SingleTileSchedulerILb1ELb0ELb1ELi128EEEEEEEEEvNT_6ParamsE,"",@"SHT_CUDA_INFO"
	.sectionflags	@""
	.align	4


	//----- nvinfo : EIATTR_CUDA_API_VERSION
	.align		4
        /*0000*/ 	.byte	0x04, 0x37
        /*0002*/ 	.short	(.L_168 - .L_167)
.L_167:
        /*0004*/ 	.word	0x00000082


	//----- nvinfo : EIATTR_KPARAM_INFO
	.align		4
.L_168:
        /*0008*/ 	.byte	0x04, 0x17
        /*000a*/ 	.short	(.L_170 - .L_169)
.L_169:
        /*000c*/ 	.word	0x00000000
        /*0010*/ 	.short	0x0000
        /*0012*/ 	.short	0x0000
        /*0014*/ 	.byte	0x00, 0xf0, 0x61, 0x10


	//----- nvinfo : EIATTR_SPARSE_MMA_MASK
	.align		4
.L_170:
        /*0018*/ 	.byte	0x03, 0x50
        /*001a*/ 	.short	0x0000


	//----- nvinfo : EIATTR_MAXREG_COUNT
	.align		4
        /*001c*/ 	.byte	0x03, 0x1b
        /*001e*/ 	.short	0x00ff


	//----- nvinfo : EIATTR_MERCURY_ISA_VERSION
	.align		4
        /*0020*/ 	.byte	0x03, 0x5f
        /*0022*/ 	.short	0x0101


	//----- nvinfo : EIATTR_EXIT_INSTR_OFFSETS
	.align		4
        /*0024*/ 	.byte	0x04, 0x1c
        /*0026*/ 	.short	(.L_172 - .L_171)


	//   ....[0]....
.L_171:
        /*0028*/ 	.word	0x00000010


	//----- nvinfo : EIATTR_MAX_THREADS
	.align		4
.L_172:
        /*002c*/ 	.byte	0x04, 0x05
        /*002e*/ 	.short	(.L_174 - .L_173)
.L_173:
        /*0030*/ 	.word	0x00000100
        /*0034*/ 	.word	0x00000001
        /*0038*/ 	.word	0x00000001


	//----- nvinfo : EIATTR_CBANK_PARAM_SIZE
	.align		4
.L_174:
        /*003c*/ 	.byte	0x03, 0x19
        /*003e*/ 	.short	0x0418


	//----- nvinfo : EIATTR_PARAM_CBANK
	.align		4
        /*0040*/ 	.byte	0x04, 0x0a
        /*0042*/ 	.short	(.L_176 - .L_175)
	.align		4
.L_175:
        /*0044*/ 	.word	index@(.nv.constant0._ZN7cutlass13device_kernelIN5flash19enable_sm80_to_sm89INS1_16FlashAttnFwdSm80INS1_25CollectiveMainloopFwdSm80ILi8ELi1ELb1EN4cute5tupleIJNS5_1CILi128EEENS7_ILi96EEES8_EEELi128ENS_6half_tEfNS_4arch4Sm80ELb0ELb1ELb1ELb1ELb1ELb0ELb1ELb0EEENS1_21CollectiveEpilogueFwdINS6_IJS8_S8_S9_EEENS6_IJNS7_ILi1EEESH_SH_EEESB_SD_Li256ELb1ELb1ELb0ELb0EEENS1_19SingleTileSchedulerILb1ELb0ELb1ELi128EEEEEEEEEvNT_6ParamsE)
        /*0048*/ 	.short	0x0210
        /*004a*/ 	.short	0x0418


	//----- nvinfo : EIATTR_SW_WAR
	.align		4
.L_176:
        /*004c*/ 	.byte	0x04, 0x36
        /*004e*/ 	.short	(.L_178 - .L_177)
.L_177:
        /*0050*/ 	.word	0x00000008
.L_178:


//--------------------- .nv.info._ZN7cutlass13device_kernelIN5flash19enable_sm80_to_sm89INS1_16FlashAttnFwdSm80INS1_25CollectiveMainloopFwdSm80ILi8ELi1ELb1EN4cute5tupleIJNS5_1CILi128EEENS7_ILi96EEES8_EEELi128ENS_6half_tEfNS_4arch4Sm80ELb0ELb1ELb1ELb1ELb1ELb1ELb1ELb0EEENS1_21CollectiveEpilogueFwdINS6_IJS8_S8_S9_EEENS6_IJNS7_ILi1EEESH_SH_EEESB_SD_Li256ELb1ELb1ELb0ELb0EEENS1_19SingleTileSchedulerILb1ELb0ELb1ELi128EEEEEEEEEvNT_6ParamsE --------------------------
	.section	.nv.info._ZN7cutlass13device_kernelIN5flash19enable_sm80_to_sm89INS1_16FlashAttnFwdSm80INS1_25CollectiveMainloopFwdSm80ILi8ELi1ELb1EN4cute5tupleIJNS5_1CILi128EEENS7_ILi96EEES8_EEELi128ENS_6half_tEfNS_4arch4Sm80ELb0ELb1ELb1ELb1ELb1ELb1ELb1ELb0EEENS1_21CollectiveEpilogueFwdINS6_IJS8_S8_S9_EEENS6_IJNS7_ILi1EEESH_SH_EEESB_SD_Li256ELb1ELb1ELb0ELb0EEENS1_19SingleTileSchedulerILb1ELb0ELb1ELi128EEEEEEEEEvNT_6ParamsE,"",@"SHT_CUDA_INFO"
	.sectionflags	@""
	.align	4


	//----- nvinfo : EIATTR_CUDA_API_VERSION
	.align		4
        /*0000*/ 	.byte	0x04, 0x37
        /*0002*/ 	.short	(.L_180 - .L_179)
.L_179:
        /*0004*/ 	.word	0x00000082


	//----- nvinfo : EIATTR_KPARAM_INFO
	.align		4
.L_180:
        /*0008*/ 	.byte	0x04, 0x17
        /*000a*/ 	.short	(.L_182 - .L_181)
.L_181:
        /*000c*/ 	.word	0x00000000
        /*0010*/ 	.short	0x0000
        /*0012*/ 	.short	0x0000
        /*0014*/ 	.byte	0x00, 0xf0, 0x61, 0x10


	//----- nvinfo : EIATTR_SPARSE_MMA_MASK
	.align		4
.L_182:
        /*0018*/ 	.byte	0x03, 0x50
        /*001a*/ 	.short	0x0000


	//----- nvinfo : EIATTR_MAXREG_COUNT
	.align		4
        /*001c*/ 	.byte	0x03, 0x1b
        /*001e*/ 	.short	0x00ff


	//----- nvinfo : EIATTR_MERCURY_ISA_VERSION
	.align		4
        /*0020*/ 	.byte	0x03, 0x5f
        /*0022*/ 	.short	0x0101


	//----- nvinfo : EIATTR_EXIT_INSTR_OFFSETS
	.align		4
        /*0024*/ 	.byte	0x04, 0x1c
        /*0026*/ 	.short	(.L_184 - .L_183)


	//   ....[0]....
.L_183:
        /*0028*/ 	.word	0x00000010


	//----- nvinfo : EIATTR_MAX_THREADS
	.align		4
.L_184:
        /*002c*/ 	.byte	0x04, 0x05
        /*002e*/ 	.short	(.L_186 - .L_185)
.L_185:
        /*0030*/ 	.word	0x00000100
        /*0034*/ 	.word	0x00000001
        /*0038*/ 	.word	0x00000001


	//----- nvinfo : EIATTR_CBANK_PARAM_SIZE
	.align		4
.L_186:
        /*003c*/ 	.byte	0x03, 0x19
        /*003e*/ 	.short	0x0418


	//----- nvinfo : EIATTR_PARAM_CBANK
	.align		4
        /*0040*/ 	.byte	0x04, 0x0a
        /*0042*/ 	.short	(.L_188 - .L_187)
	.align		4
.L_187:
        /*0044*/ 	.word	index@(.nv.constant0._ZN7cutlass13device_kernelIN5flash19enable_sm80_to_sm89INS1_16FlashAttnFwdSm80INS1_25CollectiveMainloopFwdSm80ILi8ELi1ELb1EN4cute5tupleIJNS5_1CILi128EEENS7_ILi96EEES8_EEELi128ENS_6half_tEfNS_4arch4Sm80ELb0ELb1ELb1ELb1ELb1ELb1ELb1ELb0EEENS1_21CollectiveEpilogueFwdINS6_IJS8_S8_S9_EEENS6_IJNS7_ILi1EEESH_SH_EEESB_SD_Li256ELb1ELb1ELb0ELb0EEENS1_19SingleTileSchedulerILb1ELb0ELb1ELi128EEEEEEEEEvNT_6ParamsE)
        /*0048*/ 	.short	0x0210
        /*004a*/ 	.short	0x0418


	//----- nvinfo : EIATTR_SW_WAR
	.align		4
.L_188:
        /*004c*/ 	.byte	0x04, 0x36
        /*004e*/ 	.short	(.L_190 - .L_189)
.L_189:
        /*0050*/ 	.word	0x00000008
.L_190:


//--------------------- .nv.info._ZN7cutlass13device_kernelIN5flash19enable_sm80_to_sm89INS1_16FlashAttnFwdSm80INS1_25CollectiveMainloopFwdSm80ILi8ELi1ELb1EN4cute5tupleIJNS5_1CILi128EEES8_S8_EEELi128ENS_6half_tEfNS_4arch4Sm80ELb1ELb0ELb1ELb0ELb1ELb0ELb1ELb0EEENS1_21CollectiveEpilogueFwdIS9_NS6_IJNS7_ILi1EEESF_SF_EEESA_SC_Li256ELb0ELb1ELb0ELb0EEENS1_30DynamicPersistentTileSchedulerILi256ELi256ELb0ELb1ELb0EEEEEEEEEvNT_6ParamsE --------------------------
	.section	.nv.info._ZN7cutlass13device_kernelIN5flash19enable_sm80_to_sm89INS1_16FlashAttnFwdSm80INS1_25CollectiveMainloopFwdSm80ILi8ELi1ELb1EN4cute5tupleIJNS5_1CILi128EEES8_S8_EEELi128ENS_6half_tEfNS_4arch4Sm80ELb1ELb0ELb1ELb0ELb1ELb0ELb1ELb0EEENS1_21CollectiveEpilogueFwdIS9_NS6_IJNS7_ILi1EEESF_SF_EEESA_SC_Li256ELb0ELb1ELb0ELb0EEENS1_30DynamicPersistentTileSchedulerILi256ELi256ELb0ELb1ELb0EEEEEEEEEvNT_6ParamsE,"",@"SHT_CUDA_INFO"
	.sectionflags	@""
	.align	4


	//----- nvinfo : EIATTR_CUDA_API_VERSION
	.align		4
        /*0000*/ 	.byte	0x04, 0x37
        /*0002*/ 	.short	(.L_192 - .L_191)
.L_191:
        /*0004*/ 	.word	0x00000082


	//----- nvinfo : EIATTR_KPARAM_INFO
	.align		4
.L_192:
        /*0008*/ 	.byte	0x04, 0x17
        /*000a*/ 	.short	(.L_194 - .L_193)
.L_193:
        /*000c*/ 	.word	0x00000000
        /*0010*/ 	.short	0x0000
        /*0012*/ 	.short	0x0000
        /*0014*/ 	.byte	0x00, 0xf0, 0xa1, 0x10


	//----- nvinfo : EIATTR_SPARSE_MMA_MASK
	.align		4
.L_194:
        /*0018*/ 	.byte	0x03, 0x50
        /*001a*/ 	.short	0x0000


	//----- nvinfo : EIATTR_MAXREG_COUNT
	.align		4
        /*001c*/ 	.byte	0x03, 0x1b
        /*001e*/ 	.short	0x00ff


	//----- nvinfo : EIATTR_MERCURY_ISA_VERSION
	.align		4
        /*0020*/ 	.byte	0x03, 0x5f
        /*0022*/ 	.short	0x0101


	//----- nvinfo : EIATTR_EXIT_INSTR_OFFSETS
	.align		4
        /*0024*/ 	.byte	0x04, 0x1c
        /*0026*/ 	.short	(.L_196 - .L_195)


	//   ....[0]....
.L_195:
        /*0028*/ 	.word	0x00000010


	//----- nvinfo : EIATTR_MAX_THREADS
	.align		4
.L_196:
        /*002c*/ 	.byte	0x04, 0x05
        /*002e*/ 	.short	(.L_198 - .L_197)
.L_197:
        /*0030*/ 	.word	0x00000100
        /*0034*/ 	.word	0x00000001
        /*0038*/ 	.word	0x00000001


	//----- nvinfo : EIATTR_CBANK_PARAM_SIZE
	.align		4
.L_198:
        /*003c*/ 	.byte	0x03, 0x19
        /*003e*/ 	.short	0x0428


	//----- nvinfo : EIATTR_PARAM_CBANK
	.align		4
        /*0040*/ 	.byte	0x04, 0x0a
        /*0042*/ 	.short	(.L_200 - .L_199)
	.align		4
.L_199:
        /*0044*/ 	.word	index@(.nv.constant0._ZN7cutlass13device_kernelIN5flash19enable_sm80_to_sm89INS1_16FlashAttnFwdSm80INS1_25CollectiveMainloopFwdSm80ILi8ELi1ELb1EN4cute5tupleIJNS5_1CILi128EEES8_S8_EEELi128ENS_6half_tEfNS_4arch4Sm80ELb1ELb0ELb1ELb0ELb1ELb0ELb1ELb0EEENS1_21CollectiveEpilogueFwdIS9_NS6_IJNS7_ILi1EEESF_SF_EEESA_SC_Li256ELb0ELb1ELb0ELb0EEENS1_30DynamicPersistentTileSchedulerILi256ELi256ELb0ELb1ELb0EEEEEEEEEvNT_6ParamsE)
        /*0048*/ 	.short	0x0210
        /*004a*/ 	.short	0x0428


	//----- nvinfo : EIATTR_SW_WAR
	.align		4
.L_200:
        /*004c*/ 	.byte	0x04, 0x36
        /*004e*/ 	.short	(.L_202 - .L_201)
.L_201:
        /*0050*/ 	.word	0x00000008
.L_202:


//--------------------- .nv.info._ZN7cutlass13device_kernelIN5flash19enable_sm80_to_sm89INS1_16FlashAttnFwdSm80INS1_25CollectiveMainloopFwdSm80ILi8ELi1ELb1EN4cute5tupleIJNS5_1CILi128EEES8_S8_EEELi128ENS_6half_tEfNS_4arch4Sm80ELb1ELb0ELb1ELb1ELb1ELb0ELb1ELb0EEENS1_21CollectiveEpilogueFwdIS9_NS6_IJNS7_ILi1EEESF_SF_EEESA_SC_Li256ELb1ELb1ELb0ELb0EEENS1_19SingleTileSchedulerILb1ELb0ELb1ELi128EEEEEEEEEvNT_6ParamsE --------------------------
	.section	.nv.info._ZN7cutlass13device_kernelIN5flash19enable_sm80_to_sm89INS1_16FlashAttnFwdSm80INS1_25CollectiveMainloopFwdSm80ILi8ELi1ELb1EN4cute5tupleIJNS5_1CILi128EEES8_S8_EEELi128ENS_6half_tEfNS_4arch4Sm80ELb1ELb0ELb1ELb1ELb1ELb0ELb1ELb0EEENS1_21CollectiveEpilogueFwdIS9_NS6_IJNS7_ILi1EEESF_SF_EEESA_SC_Li256ELb1ELb1ELb0ELb0EEENS1_19SingleTileSchedulerILb1ELb0ELb1ELi128EEEEEEEEEvNT_6ParamsE,"",@"SHT_CUDA_INFO"
	.sectionflags	@""
	.align	4


	//----- nvinfo : EIATTR_CUDA_API_VERSION
	.align		4
        /*0000*/ 	.byte	0x04, 0x37
        /*0002*/ 	.short	(.L_204 - .L_203)
.L_203:
        /*0004*/ 	.word	0x00000082


	//----- nvinfo : EIATTR_KPARAM_INFO
	.align		4
.L_204:
        /*0008*/ 	.byte	0x04, 0x17
        /*000a*/ 	.short	(.L_206 - .L_205)
.L_205:
        /*000c*/ 	.word	0x00000000
        /*0010*/ 	.short	0x0000
        /*0012*/ 	.short	0x0000
        /*0014*/ 	.byte	0x00, 0xf0, 0x61, 0x10


	//----- nvinfo : EIATTR_SPARSE_MMA_MASK
	.align		4
.L_206:
        /*0018*/ 	.byte	0x03, 0x50
        /*001a*/ 	.short	0x0000


	//----- nvinfo : EIATTR_MAXREG_COUNT
	.align		4
        /*001c*/ 	.byte	0x03, 0x1b
        /*001e*/ 	.short	0x00ff


	//----- nvinfo : EIATTR_MERCURY_ISA_VERSION
	.align		4
        /*0020*/ 	.byte	0x03, 0x5f
        /*0022*/ 	.short	0x0101


	//----- nvinfo : EIATTR_EXIT_INSTR_OFFSETS
	.align		4
        /*0024*/ 	.byte	0x04, 0x1c
        /*0026*/ 	.short	(.L_208 - .L_207)


	//   ....[0]....
.L_207:
        /*0028*/ 	.word	0x00000010


	//----- nvinfo : EIATTR_MAX_THREADS
	.align		4
.L_208:
        /*002c*/ 	.byte	0x04, 0x05
        /*002e*/ 	.short	(.L_210 - .L_209)
.L_209:
        /*0030*/ 	.word	0x00000100
        /*0034*/ 	.word	0x00000001
        /*0038*/ 	.word	0x00000001


	//----- nvinfo : EIATTR_CBANK_PARAM_SIZE
	.align		4
.L_210:
        /*003c*/ 	.byte	0x03, 0x19
        /*003e*/ 	.short	0x0418


	//----- nvinfo : EIATTR_PARAM_CBANK
	.align		4
        /*0040*/ 	.byte	0x04, 0x0a
        /*0042*/ 	.short	(.L_212 - .L_211)
	.align		4
.L_211:
        /*0044*/ 	.word	index@(.nv.constant0._ZN7cutlass13device_kernelIN5flash19enable_sm80_to_sm89INS1_16FlashAttnFwdSm80INS1_25CollectiveMainloopFwdSm80ILi8ELi1ELb1EN4cute5tupleIJNS5_1CILi128EEES8_S8_EEELi128ENS_6half_tEfNS_4arch4Sm80ELb1ELb0ELb1ELb1ELb1ELb0ELb1ELb0EEENS1_21CollectiveEpilogueFwdIS9_NS6_IJNS7_ILi1EEESF_SF_EEESA_SC_Li256ELb1ELb1ELb0ELb0EEENS1_19SingleTileSchedulerILb1ELb0ELb1ELi128EEEEEEEEEvNT_6ParamsE)
        /*0048*/ 	.short	0x0210
        /*004a*/ 	.short	0x0418


	//----- nvinfo : EIATTR_SW_WAR
	.align		4
.L_212:
        /*004c*/ 	.byte	0x04, 0x36
        /*004e*/ 	.short	(.L_214 - .L_213)
.L_213:
        /*0050*/ 	.word	0x00000008
.L_214:


//--------------------- .nv.info._ZN7cutlass13device_kernelIN5flash19enable_sm80_to_sm89INS1_16FlashAttnFwdSm80INS1_25CollectiveMainloopFwdSm80ILi8ELi1ELb1EN4cute5tupleIJNS5_1CILi128EEES8_S8_EEELi128ENS_6half_tEfNS_4arch4Sm80ELb1ELb0ELb1ELb1ELb1ELb1ELb1ELb0EEENS1_21CollectiveEpilogueFwdIS9_NS6_IJNS7_ILi1EEESF_SF_EEESA_SC_Li256ELb1ELb1ELb0ELb0EEENS1_19SingleTileSchedulerILb1ELb0ELb1ELi128EEEEEEEEEvNT_6ParamsE --------------------------
	.section	.nv.info._ZN7cutlass13device_kernelIN5flash19enable_sm80_to_sm89INS1_16FlashAttnFwdSm80INS1_25CollectiveMainloopFwdSm80ILi8ELi1ELb1EN4cute5tupleIJNS5_1CILi128EEES8_S8_EEELi128ENS_6half_tEfNS_4arch4Sm80ELb1ELb0ELb1ELb1ELb1ELb1ELb1ELb0EEENS1_21CollectiveEpilogueFwdIS9_NS6_IJNS7_ILi1EEESF_SF_EEESA_SC_Li256ELb1ELb1ELb0ELb0EEENS1_19SingleTileSchedulerILb1ELb0ELb1ELi128EEEEEEEEEvNT_6ParamsE,"",@"SHT_CUDA_INFO"
	.sectionflags	@""
	.align	4


	//----- nvinfo : EIATTR_CUDA_API_VERSION
	.align		4
        /*0000*/ 	.byte	0x04, 0x37
        /*0002*/ 	.short	(.L_216 - .L_215)
.L_215:
        /*0004*/ 	.word	0x00000082


	//----- nvinfo : EIATTR_KPARAM_INFO
	.align		4
.L_216:
        /*0008*/ 	.byte	0x04, 0x17
        /*000a*/ 	.short	(.L_218 - .L_217)
.L_217:
        /*000c*/ 	.word	0x00000000
        /*0010*/ 	.short	0x0000
        /*0012*/ 	.short	0x0000
        /*0014*/ 	.byte	0x00, 0xf0, 0x61, 0x10


	//----- nvinfo : EIATTR_SPARSE_MMA_MASK
	.align		4
.L_218:
        /*0018*/ 	.byte	0x03, 0x50
        /*001a*/ 	.short	0x0000


	//----- nvinfo : EIATTR_MAXREG_COUNT
	.align		4
        /*001c*/ 	.byte	0x03, 0x1b
        /*001e*/ 	.short	0x00ff


	//----- nvinfo : EIATTR_MERCURY_ISA_VERSION
	.align		4
        /*0020*/ 	.byte	0x03, 0x5f
        /*0022*/ 	.short	0x0101


	//----- nvinfo : EIATTR_EXIT_INSTR_OFFSETS
	.align		4
        /*0024*/ 	.byte	0x04, 0x1c
        /*0026*/ 	.short	(.L_220 - .L_219)


	//   ....[0]....
.L_219:
        /*0028*/ 	.word	0x00000010


	//----- nvinfo : EIATTR_MAX_THREADS
	.align		4
.L_220:
        /*002c*/ 	.byte	0x04, 0x05
        /*002e*/ 	.short	(.L_222 - .L_221)
.L_221:
        /*0030*/ 	.word	0x00000100
        /*0034*/ 	.word	0x00000001
        /*0038*/ 	.word	0x00000001


	//----- nvinfo : EIATTR_CBANK_PARAM_SIZE
	.align		4
.L_222:
        /*003c*/ 	.byte	0x03, 0x19
        /*003e*/ 	.short	0x0418


	//----- nvinfo : EIATTR_PARAM_CBANK
	.align		4
        /*0040*/ 	.byte	0x04, 0x0a
        /*0042*/ 	.short	(.L_224 - .L_223)
	.align		4
.L_223:
        /*0044*/ 	.word	index@(.nv.constant0._ZN7cutlass13device_kernelIN5flash19enable_sm80_to_sm89INS1_16FlashAttnFwdSm80INS1_25CollectiveMainloopFwdSm80ILi8ELi1ELb1EN4cute5tupleIJNS5_1CILi128EEES8_S8_EEELi128ENS_6half_tEfNS_4arch4Sm80ELb1ELb0ELb1ELb1ELb1ELb1ELb1ELb0EEENS1_21CollectiveEpilogueFwdIS9_NS6_IJNS7_ILi1EEESF_SF_EEESA_SC_Li256ELb1ELb1ELb0ELb0EEENS1_19SingleTileSchedulerILb1ELb0ELb1ELi128EEEEEEEEEvNT_6ParamsE)
        /*0048*/ 	.short	0x0210
        /*004a*/ 	.short	0x0418


	//----- nvinfo : EIATTR_SW_WAR
	.align		4
.L_224:
        /*004c*/ 	.byte	0x04, 0x36
        /*004e*/ 	.short	(.L_226 - .L_225)
.L_225:
        /*0050*/ 	.word	0x00000008
.L_226:


//--------------------- .nv.info._ZN7cutlass13device_kernelIN5flash19enable_sm80_to_sm89INS1_16FlashAttnFwdSm80INS1_25CollectiveMainloopFwdSm80ILi4ELi1ELb0EN4cute5tupleIJNS5_1CILi128EEENS7_ILi64EEES8_EEELi128ENS_6half_tEfNS_4arch4Sm80ELb0ELb0ELb1ELb0ELb1ELb0ELb1ELb0EEENS1_21CollectiveEpilogueFwdINS6_IJS8_S8_S9_EEENS6_IJNS7_ILi1EEESH_SH_EEESB_SD_Li128ELb0ELb1ELb0ELb0EEENS1_19SingleTileSchedulerILb0ELb0ELb1ELi128EEEEEEEEEvNT_6ParamsE --------------------------
	.section	.nv.info._ZN7cutlass13device_kernelIN5flash19enable_sm80_to_sm89INS1_16FlashAttnFwdSm80INS1_25CollectiveMainloopFwdSm80ILi4ELi1ELb0EN4cute5tupleIJNS5_1CILi128EEENS7_ILi64EEES8_EEELi128ENS_6half_tEfNS_4arch4Sm80ELb0ELb0ELb1ELb0ELb1ELb0ELb1ELb0EEENS1_21CollectiveEpilogueFwdINS6_IJS8_S8_S9_EEENS6_IJNS7_ILi1EEESH_SH_EEESB_SD_Li128ELb0ELb1ELb0ELb0EEENS1_19SingleTileSchedulerILb0ELb0ELb1ELi128EEEEEEEEEvNT_6ParamsE,"",@"SHT_CUDA_INFO"
	.sectionflags	@""
	.align	4


	//----- nvinfo : EIATTR_CUDA_API_VERSION
	.align		4
        /*0000*/ 	.byte	0x04, 0x37
        /*0002*/ 	.short	(.L_228 - .L_227)
.L_227:
        /*0004*/ 	.word	0x00000082


	//----- nvinfo : EIATTR_KPARAM_INFO
	.align		4
.L_228:
        /*0008*/ 	.byte	0x04, 0x17
        /*000a*/ 	.short	(.L_230 - .L_229)
.L_229:
        /*000c*/ 	.word	0x00000000
        /*0010*/ 	.short	0x0000
        /*0012*/ 	.short	0x0000
        /*0014*/ 	.byte	0x00, 0xf0, 0x61, 0x10


	//----- nvinfo : EIATTR_SPARSE_MMA_MASK
	.align		4
.L_230:
        /*0018*/ 	.byte	0x03, 0x50
        /*001a*/ 	.short	0x0000


	//----- nvinfo : EIATTR_MAXREG_COUNT
	.align		4
        /*001c*/ 	.byte	0x03, 0x1b
        /*001e*/ 	.short	0x00ff


	//----- nvinfo : EIATTR_MERCURY_ISA_VERSION
	.align		4
        /*0020*/ 	.byte	0x03, 0x5f
        /*0022*/ 	.short	0x0101


	//----- nvinfo : EIATTR_EXIT_INSTR_OFFSETS
	.align		4
        /*0024*/ 	.byte	0x04, 0x1c
        /*0026*/ 	.short	(.L_232 - .L_231)


	//   ....[0]....
.L_231:
        /*0028*/ 	.word	0x00000010


	//----- nvinfo : EIATTR_MAX_THREADS
	.align		4
.L_232:
        /*002c*/ 	.byte	0x04, 0x05
        /*002e*/ 	.short	(.L_234 - .L_233)
.L_233:
        /*0030*/ 	.word	0x00000080
        /*0034*/ 	.word	0x00000001
        /*0038*/ 	.word	0x00000001


	//----- nvinfo : EIATTR_CBANK_PARAM_SIZE
	.align		4
.L_234:
        /*003c*/ 	.byte	0x03, 0x19
        /*003e*/ 	.short	0x0418


	//----- nvinfo : EIATTR_PARAM_CBANK
	.align		4
        /*0040*/ 	.byte	0x04, 0x0a
        /*0042*/ 	.short	(.L_236 - .L_235)
	.align		4
.L_235:
        /*0044*/ 	.word	index@(.nv.constant0._ZN7cutlass13device_kernelIN5flash19enable_sm80_to_sm89INS1_16FlashAttnFwdSm80INS1_25CollectiveMainloopFwdSm80ILi4ELi1ELb0EN4cute5tupleIJNS5_1CILi128EEENS7_ILi64EEES8_EEELi128ENS_6half_tEfNS_4arch4Sm80ELb0ELb0ELb1ELb0ELb1ELb0ELb1ELb0EEENS1_21CollectiveEpilogueFwdINS6_IJS8_S8_S9_EEENS6_IJNS7_ILi1EEESH_SH_EEESB_SD_Li128ELb0ELb1ELb0ELb0EEENS1_19SingleTileSchedulerILb0ELb0ELb1ELi128EEEEEEEEEvNT_6ParamsE)
        /*0048*/ 	.short	0x0210
        /*004a*/ 	.short	0x0418


	//----- nvinfo : EIATTR_SW_WAR
	.align		4
.L_236:
        /*004c*/ 	.byte	0x04, 0x36
        /*004e*/ 	.short	(.L_238 - .L_237)
.L_237:
        /*0050*/ 	.word	0x00000008
.L_238:


//--------------------- .nv.info._ZN7cutlass13device_kernelIN5flash19enable_sm80_to_sm89INS1_16FlashAttnFwdSm80INS1_25CollectiveMainloopFwdSm80ILi4ELi1ELb0EN4cute5tupleIJNS5_1CILi128EEENS7_ILi64EEES8_EEELi128ENS_6half_tEfNS_4arch4Sm80ELb0ELb0ELb1ELb1ELb1ELb0ELb1ELb0EEENS1_21CollectiveEpilogueFwdINS6_IJS8_S8_S9_EEENS6_IJNS7_ILi1EEESH_SH_EEESB_SD_Li128ELb1ELb1ELb0ELb0EEENS1_19SingleTileSchedulerILb1ELb0ELb1ELi128EEEEEEEEEvNT_6ParamsE --------------------------
	.section	.nv.info._ZN7cutlass13device_kernelIN5flash19enable_sm80_to_sm89INS1_16FlashAttnFwdSm80INS1_25CollectiveMainloopFwdSm80ILi4ELi1ELb0EN4cute5tupleIJNS5_1CILi128EEENS7_ILi64EEES8_EEELi128ENS_6half_tEfNS_4arch4Sm80ELb0ELb0ELb1ELb1ELb1ELb0ELb1ELb0EEENS1_21CollectiveEpilogueFwdINS6_IJS8_S8_S9_EEENS6_IJNS7_ILi1EEESH_SH_EEESB_SD_Li128ELb1ELb1ELb0ELb0EEENS1_19SingleTileSchedulerILb1ELb0ELb1ELi128EEEEEEEEEvNT_6ParamsE,"",@"SHT_CUDA_INFO"
	.sectionflags	@""
	.align	4


	//----- nvinfo : EIATTR_CUDA_API_VERSION
	.align		4
        /*0000*/ 	.byte	0x04, 0x37
        /*0002*/ 	.short	(.L_240 - .L_239)
.L_239:
        /*0004*/ 	.word	0x00000082


	//----- nvinfo : EIATTR_KPARAM_INFO
	.align		4
.L_240:
        /*0008*/ 	.byte	0x04, 0x17
        /*000a*/ 	.short	(.L_242 - .L_241)
.L_241:
        /*000c*/ 	.word	0x00000000
        /*0010*/ 	.short	0x0000
        /*0012*/ 	.short	0x0000
        /*0014*/ 	.byte	0x00, 0xf0, 0x61, 0x10


	//----- nvinfo : EIATTR_SPARSE_MMA_MASK
	.align		4
.L_242:
        /*0018*/ 	.byte	0x03, 0x50
        /*001a*/ 	.short	0x0000


	//----- nvinfo : EIATTR_MAXREG_COUNT
	.align		4
        /*001c*/ 	.byte	0x03, 0x1b
        /*001e*/ 	.short	0x00ff


	//----- nvinfo : EIATTR_MERCURY_ISA_VERSION
	.align		4
        /*0020*/ 	.byte	0x03, 0x5f
        /*0022*/ 	.short	0x0101


	//----- nvinfo : EIATTR_EXIT_INSTR_OFFSETS
	.align		4
        /*0024*/ 	.byte	0x04, 0x1c
        /*0026*/ 	.short	(.L_244 - .L_243)


	//   ....[0]....
.L_243:
        /*0028*/ 	.word	0x00000010


	//----- nvinfo : EIATTR_MAX_THREADS
	.align		4
.L_244:
        /*002c*/ 	.byte	0x04, 0x05
        /*002e*/ 	.short	(.L_246 - .L_245)
.L_245:
        /*0030*/ 	.word	0x00000080
        /*0034*/ 	.word	0x00000001
        /*0038*/ 	.word	0x00000001


	//----- nvinfo : EIATTR_CBANK_PARAM_SIZE
	.align		4
.L_246:
        /*003c*/ 	.byte	0x03, 0x19
        /*003e*/ 	.short	0x0418


	//----- nvinfo : EIATTR_PARAM_CBANK
	.align		4
        /*0040*/ 	.byte	0x04, 0x0a
        /*0042*/ 	.short	(.L_248 - .L_247)
	.align		4
.L_247:
        /*0044*/ 	.word	index@(.nv.constant0._ZN7cutlass13device_kernelIN5flash19enable_sm80_to_sm89INS1_16FlashAttnFwdSm80INS1_25CollectiveMainloopFwdSm80ILi4ELi1ELb0EN4cute5tupleIJNS5_1CILi128EEENS7_ILi64EEES8_EEELi128ENS_6half_tEfNS_4arch4Sm80ELb0ELb0ELb1ELb1ELb1ELb0ELb1ELb0EEENS1_21CollectiveEpilogueFwdINS6_IJS8_S8_S9_EEENS6_IJNS7_ILi1EEESH_SH_EEESB_SD_Li128ELb1ELb1ELb0ELb0EEENS1_19SingleTileSchedulerILb1ELb0ELb1ELi128EEEEEEEEEvNT_6ParamsE)
        /*0048*/ 	.short	0x0210
        /*004a*/ 	.short	0x0418


	//----- nvinfo : EIATTR_SW_WAR
	.align		4
.L_248:
        /*004c*/ 	.byte	0x04, 0x36
        /*004e*/ 	.short	(.L_250 - .L_249)
.L_249:
        /*0050*/ 	.word	0x00000008
.L_250:


//--------------------- .nv.info._ZN7cutlass13device_kernelIN5flash19enable_sm80_to_sm89INS1_16FlashAttnFwdSm80INS1_25CollectiveMainloopFwdSm80ILi4ELi1ELb0EN4cute5tupleIJNS5_1CILi128EEENS7_ILi64EEES8_EEELi128ENS_6half_tEfNS_4arch4Sm80ELb0ELb0ELb1ELb1ELb1ELb1ELb1ELb0EEENS1_21CollectiveEpilogueFwdINS6_IJS8_S8_S9_EEENS6_IJNS7_ILi1EEESH_SH_EEESB_SD_Li128ELb1ELb1ELb0ELb0EEENS1_19SingleTileSchedulerILb1ELb0ELb1ELi128EEEEEEEEEvNT_6ParamsE --------------------------
	.section	.nv.info._ZN7cutlass13device_kernelIN5flash19enable_sm80_to_sm89INS1_16FlashAttnFwdSm80INS1_25CollectiveMainloopFwdSm80ILi4ELi1ELb0EN4cute5tupleIJNS5_1CILi128EEENS7_ILi64EEES8_EEELi128ENS_6half_tEfNS_4arch4Sm80ELb0ELb0ELb1ELb1ELb1ELb1ELb1ELb0EEENS1_21CollectiveEpilogueFwdINS6_IJS8_S8_S9_EEENS6_IJNS7_ILi1EEESH_SH_EEESB_SD_Li128ELb1ELb1ELb0ELb0EEENS1_19SingleTileSchedulerILb1ELb0ELb1ELi128EEEEEEEEEvNT_6ParamsE,"",@"SHT_CUDA_INFO"
	.sectionflags	@""
	.align	4


	//----- nvinfo : EIATTR_CUDA_API_VERSION
	.align		4
        /*0000*/ 	.byte	0x04, 0x37
        /*0002*/ 	.short	(.L_252 - .L_251)
.L_251:
        /*0004*/ 	.word	0x00000082


	//----- nvinfo : EIATTR_KPARAM_INFO
	.align		4
.L_252:
        /*0008*/ 	.byte	0x04, 0x17
        /*000a*/ 	.short	(.L_254 - .L_253)
.L_253:
        /*000c*/ 	.word	0x00000000
        /*0010*/ 	.short	0x0000
        /*0012*/ 	.short	0x0000
        /*0014*/ 	.byte	0x00, 0xf0, 0x61, 0x10


	//----- nvinfo : EIATTR_SPARSE_MMA_MASK
	.align		4
.L_254:
        /*0018*/ 	.byte	0x03, 0x50
        /*001a*/ 	.short	0x0000


	//----- nvinfo : EIATTR_MAXREG_COUNT
	.align		4
        /*001c*/ 	.byte	0x03, 0x1b
        /*001e*/ 	.short	0x00ff


	//----- nvinfo : EIATTR_MERCURY_ISA_VERSION
	.align		4
        /*0020*/ 	.byte	0x03, 0x5f
        /*0022*/ 	.short	0x0101


	//----- nvinfo : EIATTR_EXIT_INSTR_OFFSETS
	.align		4
        /*0024*/ 	.byte	0x04, 0x1c
        /*0026*/ 	.short	(.L_256 - .L_255)


	//   ....[0]....
.L_255:
        /*0028*/ 	.word	0x00000010


	//----- nvinfo : EIATTR_MAX_THREADS
	.align		4
.L_256:
        /*002c*/ 	.byte	0x04, 0x05
        /*002e*/ 	.short	(.L_258 - .L_257)
.L_257:
        /*0030*/ 	.word	0x00000080
        /*0034*/ 	.word	0x00000001
        /*0038*/ 	.word	0x00000001


	//----- nvinfo : EIATTR_CBANK_PARAM_SIZE
	.align		4
.L_258:
        /*003c*/ 	.byte	0x03, 0x19
        /*003e*/ 	.short	0x0418


	//----- nvinfo : EIATTR_PARAM_CBANK
	.align		4
        /*0040*/ 	.byte	0x04, 0x0a
        /*0042*/ 	.short	(.L_260 - .L_259)
	.align		4
.L_259:
        /*0044*/ 	.word	index@(.nv.constant0._ZN7cutlass13device_kernelIN5flash19enable_sm80_to_sm89INS1_16FlashAttnFwdSm80INS1_25CollectiveMainloopFwdSm80ILi4ELi1ELb0EN4cute5tupleIJNS5_1CILi128EEENS7_ILi64EEES8_EEELi128ENS_6half_tEfNS_4arch4Sm80ELb0ELb0ELb1ELb1ELb1ELb1ELb1ELb0EEENS1_21CollectiveEpilogueFwdINS6_IJS8_S8_S9_EEENS6_IJNS7_ILi1EEESH_SH_EEESB_SD_Li128ELb1ELb1ELb0ELb0EEENS1_19SingleTileSchedulerILb1ELb0ELb1ELi128EEEEEEEEEvNT_6ParamsE)
        /*0048*/ 	.short	0x0210
        /*004a*/ 	.short	0x0418


	//----- nvinfo : EIATTR_SW_WAR
	.align		4
.L_260:
        /*004c*/ 	.byte	0x04, 0x36
        /*004e*/ 	.short	(.L_262 - .L_261)
.L_261:
        /*0050*/ 	.word	0x00000008
.L_262:


//--------------------- .nv.info._ZN7cutlass13device_kernelIN5flash19enable_sm80_to_sm89INS1_16FlashAttnFwdSm80INS1_25CollectiveMainloopFwdSm80ILi4ELi1ELb0EN4cute5tupleIJNS5_1CILi128EEENS7_ILi48EEES8_EEELi128ENS_6half_tEfNS_4arch4Sm80ELb0ELb1ELb1ELb0ELb1ELb0ELb1ELb0EEENS1_21CollectiveEpilogueFwdINS6_IJS8_S8_S9_EEENS6_IJNS7_ILi1EEESH_SH_EEESB_SD_Li128ELb0ELb1ELb0ELb0EEENS1_19SingleTileSchedulerILb0ELb0ELb1ELi128EEEEEEEEEvNT_6ParamsE --------------------------
	.section	.nv.info._ZN7cutlass13device_kernelIN5flash19enable_sm80_to_sm89INS1_16FlashAttnFwdSm80INS1_25CollectiveMainloopFwdSm80ILi4ELi1ELb0EN4cute5tupleIJNS5_1CILi128EEENS7_ILi48EEES8_EEELi128ENS_6half_tEfNS_4arch4Sm80ELb0ELb1ELb1ELb0ELb1ELb0ELb1ELb0EEENS1_21CollectiveEpilogueFwdINS6_IJS8_S8_S9_EEENS6_IJNS7_ILi1EEESH_SH_EEESB_SD_Li128ELb0ELb1ELb0ELb0EEENS1_19SingleTileSchedulerILb0ELb0ELb1ELi128EEEEEEEEEvNT_6ParamsE,"",@"SHT_CUDA_INFO"
	.sectionflags	@""
	.align	4


	//----- nvinfo : EIATTR_CUDA_API_VERSION
	.align		4
        /*0000*/ 	.byte	0x04, 0x37
        /*0002*/ 	.short	(.L_264 - .L_263)
.L_263:
        /*0004*/ 	.word	0x00000082


	//----- nvinfo : EIATTR_KPARAM_INFO
	.align		4
.L_264:
        /*0008*/ 	.byte	0x04, 0x17
        /*000a*/ 	.short	(.L_266 - .L_265)
.L_265:
        /*000c*/ 	.word	0x00000000
        /*0010*/ 	.short	0x0000
        /*0012*/ 	.short	0x0000
        /*0014*/ 	.byte	0x00, 0xf0, 0x61, 0x10


	//----- nvinfo : EIATTR_SPARSE_MMA_MASK
	.align		4
.L_266:
        /*0018*/ 	.byte	0x03, 0x50
        /*001a*/ 	.short	0x0000


	//----- nvinfo : EIATTR_MAXREG_COUNT
	.align		4
        /*001c*/ 	.byte	0x03, 0x1b
        /*001e*/ 	.short	0x00ff


	//----- nvinfo : EIATTR_MERCURY_ISA_VERSION
	.align		4
        /*0020*/ 	.byte	0x03, 0x5f
        /*0022*/ 	.short	0x0101


	//----- nvinfo : EIATTR_EXIT_INSTR_OFFSETS
	.align		4
        /*0024*/ 	.byte	0x04, 0x1c
        /*0026*/ 	.short	(.L_268 - .L_267)


	//   ....[0]....
.L_267:
        /*0028*/ 	.word	0x00000010


	//----- nvinfo : EIATTR_MAX_THREADS
	.align		4
.L_268:
        /*002c*/ 	.byte	0x04, 0x05
        /*002e*/ 	.short	(.L_270 - .L_269)
.L_269:
        /*0030*/ 	.word	0x00000080
        /*0034*/ 	.word	0x00000001
        /*0038*/ 	.word	0x00000001


	//----- nvinfo : EIATTR_CBANK_PARAM_SIZE
	.align		4
.L_270:
        /*003c*/ 	.byte	0x03, 0x19
        /*003e*/ 	.short	0x0418


	//----- nvinfo : EIATTR_PARAM_CBANK
	.align		4
        /*0040*/ 	.byte	0x04, 0x0a
        /*0042*/ 	.short	(.L_272 - .L_271)
	.align		4
.L_271:
        /*0044*/ 	.word	index@(.nv.constant0._ZN7cutlass13device_kernelIN5flash19enable_sm80_to_sm89INS1_16FlashAttnFwdSm80INS1_25CollectiveMainloopFwdSm80ILi4ELi1ELb0EN4cute5tupleIJNS5_1CILi128EEENS7_ILi48EEES8_EEELi128ENS_6half_tEfNS_4arch4Sm80ELb0ELb1ELb1ELb0ELb1ELb0ELb1ELb0EEENS1_21CollectiveEpilogueFwdINS6_IJS8_S8_S9_EEENS6_IJNS7_ILi1EEESH_SH_EEESB_SD_Li128ELb0ELb1ELb0ELb0EEENS1_19SingleTileSchedulerILb0ELb0ELb1ELi128EEEEEEEEEvNT_6ParamsE)
        /*0048*/ 	.short	0x0210
        /*004a*/ 	.short	0x0418


	//----- nvinfo : EIATTR_SW_WAR
	.align		4
.L_272:
        /*004c*/ 	.byte	0x04, 0x36
        /*004e*/ 	.short	(.L_274 - .L_273)
.L_273:
        /*0050*/ 	.word	0x00000008
.L_274:


//--------------------- .nv.info._ZN7cutlass13device_kernelIN5flash19enable_sm80_to_sm89INS1_16FlashAttnFwdSm80INS1_25CollectiveMainloopFwdSm80ILi4ELi1ELb0EN4cute5tupleIJNS5_1CILi128EEENS7_ILi48EEES8_EEELi128ENS_6half_tEfNS_4arch4Sm80ELb0ELb1ELb1ELb1ELb1ELb0ELb1ELb0EEENS1_21CollectiveEpilogueFwdINS6_IJS8_S8_S9_EEENS6_IJNS7_ILi1EEESH_SH_EEESB_SD_Li128ELb1ELb1ELb0ELb0EEENS1_19SingleTileSchedulerILb1ELb0ELb1ELi128EEEEEEEEEvNT_6ParamsE --------------------------
	.section	.nv.info._ZN7cutlass13device_kernelIN5flash19enable_sm80_to_sm89INS1_16FlashAttnFwdSm80INS1_25CollectiveMainloopFwdSm80ILi4ELi1ELb0EN4cute5tupleIJNS5_1CILi128EEENS7_ILi48EEES8_EEELi128ENS_6half_tEfNS_4arch4Sm80ELb0ELb1ELb1ELb1ELb1ELb0ELb1ELb0EEENS1_21CollectiveEpilogueFwdINS6_IJS8_S8_S9_EEENS6_IJNS7_ILi1EEESH_SH_EEESB_SD_Li128ELb1ELb1ELb0ELb0EEENS1_19SingleTileSchedulerILb1ELb0ELb1ELi128EEEEEEEEEvNT_6ParamsE,"",@"SHT_CUDA_INFO"
	.sectionflags	@""
	.align	4


	//----- nvinfo : EIATTR_CUDA_API_VERSION
	.align		4
        /*0000*/ 	.byte	0x04, 0x37
        /*0002*/ 	.short	(.L_276 - .L_275)
.L_275:
        /*0004*/ 	.word	0x00000082


	//----- nvinfo : EIATTR_KPARAM_INFO
	.align		4
.L_276:
        /*0008*/ 	.byte	0x04, 0x17
        /*000a*/ 	.short	(.L_278 - .L_277)
.L_277:
        /*000c*/ 	.word	0x00000000
        /*0010*/ 	.short	0x0000
        /*0012*/ 	.short	0x0000
        /*0014*/ 	.byte	0x00, 0xf0, 0x61, 0x10


	//----- nvinfo : EIATTR_SPARSE_MMA_MASK
	.align		4
.L_278:
        /*0018*/ 	.byte	0x03, 0x50
        /*001a*/ 	.short	0x0000


	//----- nvinfo : EIATTR_MAXREG_COUNT
	.align		4
        /*001c*/ 	.byte	0x03, 0x1b
        /*001e*/ 	.short	0x00ff


	//----- nvinfo : EIATTR_MERCURY_ISA_VERSION
	.align		4
        /*0020*/ 	.byte	0x03, 0x5f
        /*0022*/ 	.short	0x0101


	//----- nvinfo : EIATTR_EXIT_INSTR_OFFSETS
	.align		4
        /*0024*/ 	.byte	0x04, 0x1c
        /*0026*/ 	.short	(.L_280 - .L_279)


	//   ....[0]....
.L_279:
        /*0028*/ 	.word	0x00000010


	//----- nvinfo : EIATTR_MAX_THREADS
	.align		4
.L_280:
        /*002c*/ 	.byte	0x04, 0x05
        /*002e*/ 	.short	(.L_282 - .L_281)
.L_281:
        /*0030*/ 	.word	0x00000080
        /*0034*/ 	.word	0x00000001
        /*0038*/ 	.word	0x00000001


	//----- nvinfo : EIATTR_CBANK_PARAM_SIZE
	.align		4
.L_282:
        /*003c*/ 	.byte	0x03, 0x19
        /*003e*/ 	.short	0x0418


	//----- nvinfo : EIATTR_PARAM_CBANK
	.align		4
        /*0040*/ 	.byte	0x04, 0x0a
        /*0042*/ 	.short	(.L_284 - .L_283)
	.align		4
.L_283:
        /*0044*/ 	.word	index@(.nv.constant0._ZN7cutlass13device_kernelIN5flash19enable_sm80_to_sm89INS1_16FlashAttnFwdSm80INS1_25CollectiveMainloopFwdSm80ILi4ELi1ELb0EN4cute5tupleIJNS5_1CILi128EEENS7_ILi48EEES8_EEELi128ENS_6half_tEfNS_4arch4Sm80ELb0ELb1ELb1ELb1ELb1ELb0ELb1ELb0EEENS1_21CollectiveEpilogueFwdINS6_IJS8_S8_S9_EEENS6_IJNS7_ILi1EEESH_SH_EEESB_SD_Li128ELb1ELb1ELb0ELb0EEENS1_19SingleTileSchedulerILb1ELb0ELb1ELi128EEEEEEEEEvNT_6ParamsE)
        /*0048*/ 	.short	0x0210
        /*004a*/ 	.short	0x0418


	//----- nvinfo : EIATTR_SW_WAR
	.align		4
.L_284:
        /*004c*/ 	.byte	0x04, 0x36
        /*004e*/ 	.short	(.L_286 - .L_285)
.L_285:
        /*0050*/ 	.word	0x00000008
.L_286:


//--------------------- .nv.info._ZN7cutlass13device_kernelIN5flash19enable_sm80_to_sm89INS1_16FlashAttnFwdSm80INS1_25CollectiveMainloopFwdSm80ILi4ELi1ELb0EN4cute5tupleIJNS5_1CILi128EEENS7_ILi48EEES8_EEELi128ENS_6half_tEfNS_4arch4Sm80ELb0ELb1ELb1ELb1ELb1ELb1ELb1ELb0EEENS1_21CollectiveEpilogueFwdINS6_IJS8_S8_S9_EEENS6_IJNS7_ILi1EEESH_SH_EEESB_SD_Li128ELb1ELb1ELb0ELb0EEENS1_19SingleTileSchedulerILb1ELb0ELb1ELi128EEEEEEEEEvNT_6ParamsE --------------------------
	.section	.nv.info._ZN7cutlass13device_kernelIN5flash19enable_sm80_to_sm89INS1_16FlashAttnFwdSm80INS1_25CollectiveMainloopFwdSm80ILi4ELi1ELb0EN4cute5tupleIJNS5_1CILi128EEENS7_ILi48EEES8_EEELi128ENS_6half_tEfNS_4arch4Sm80ELb0ELb1ELb1ELb1ELb1ELb1ELb1ELb0EEENS1_21CollectiveEpilogueFwdINS6_IJS8_S8_S9_EEENS6_IJNS7_ILi1EEESH_SH_EEESB_SD_Li128ELb1ELb1ELb0ELb0EEENS1_19SingleTileSchedulerILb1ELb0ELb1ELi128EEEEEEEEEvNT_6ParamsE,"",@"SHT_CUDA_INFO"
	.sectionflags	@""
	.align	4


	//----- nvinfo : EIATTR_CUDA_API_VERSION
	.align		4
        /*0000*/ 	.byte	0x04, 0x37
        /*0002*/ 	.short	(.L_288 - .L_287)
.L_287:
        /*0004*/ 	.word	0x00000082


	//----- nvinfo : EIATTR_KPARAM_INFO
	.align		4
.L_288:
        /*0008*/ 	.byte	0x04, 0x17
        /*000a*/ 	.short	(.L_290 - .L_289)
.L_289:
        /*000c*/ 	.word	0x00000000
        /*0010*/ 	.short	0x0000
        /*0012*/ 	.short	0x0000
        /*0014*/ 	.byte	0x00, 0xf0, 0x61, 0x10


	//----- nvinfo : EIATTR_SPARSE_MMA_MASK
	.align		4
.L_290:
        /*0018*/ 	.byte	0x03, 0x50
        /*001a*/ 	.short	0x0000


	//----- nvinfo : EIATTR_MAXREG_COUNT
	.align		4
        /*001c*/ 	.byte	0x03, 0x1b
        /*001e*/ 	.short	0x00ff


	//----- nvinfo : EIATTR_MERCURY_ISA_VERSION
	.align		4
        /*0020*/ 	.byte	0x03, 0x5f
        /*0022*/ 	.short	0x0101


	//----- nvinfo : EIATTR_EXIT_INSTR_OFFSETS
	.align		4
        /*0024*/ 	.byte	0x04, 0x1c
        /*0026*/ 	.short	(.L_292 - .L_291)


	//   ....[0]....
.L_291:
        /*0028*/ 	.word	0x00000010


	//----- nvinfo : EIATTR_MAX_THREADS
	.align		4
.L_292:
        /*002c*/ 	.byte	0x04, 0x05
        /*002e*/ 	.short	(.L_294 - .L_293)
.L_293:
        /*0030*/ 	.word	0x00000080
        /*0034*/ 	.word	0x00000001
        /*0038*/ 	.word	0x00000001


	//----- nvinfo : EIATTR_CBANK_PARAM_SIZE
	.align		4
.L_294:
        /*003c*/ 	.byte	0x03, 0x19
        /*003e*/ 	.short	0x0418


	//----- nvinfo : EIATTR_PARAM_CBANK
	.align		4
        /*0040*/ 	.byte	0x04, 0x0a
        /*0042*/ 	.short	(.L_296 - .L_295)
	.align		4
.L_295:
        /*0044*/ 	.word	index@(.nv.constant0._ZN7cutlass13device_kernelIN5flash19enable_sm80_to_sm89INS1_16FlashAttnFwdSm80INS1_25CollectiveMainloopFwdSm80ILi4ELi1ELb0EN4cute5tupleIJNS5_1CILi128EEENS7_ILi48EEES8_EEELi128ENS_6half_tEfNS_4arch4Sm80ELb0ELb1ELb1ELb1ELb1ELb1ELb1ELb0EEENS1_21CollectiveEpilogueFwdINS6_IJS8_S8_S9_EEENS6_IJNS7_ILi1EEESH_SH_EEESB_SD_Li128ELb1ELb1ELb0ELb0EEENS1_19SingleTileSchedulerILb1ELb0ELb1ELi128EEEEEEEEEvNT_6ParamsE)
        /*0048*/ 	.short	0x0210
        /*004a*/ 	.short	0x0418


	//----- nvinfo : EIATTR_SW_WAR
	.align		4
.L_296:
        /*004c*/ 	.byte	0x04, 0x36
        /*004e*/ 	.short	(.L_298 - .L_297)
.L_297:
        /*0050*/ 	.word	0x00000008
.L_298:


//--------------------- .nv.info._ZN7cutlass13device_kernelIN5flash19enable_sm80_to_sm89INS1_16FlashAttnFwdSm80INS1_25CollectiveMainloopFwdSm80ILi4ELi1ELb0EN4cute5tupleIJNS5_1CILi128EEENS7_ILi64EEES8_EEELi128ENS_6half_tEfNS_4arch4Sm80ELb1ELb0ELb1ELb0ELb1ELb0ELb1ELb0EEENS1_21CollectiveEpilogueFwdINS6_IJS8_S8_S9_EEENS6_IJNS7_ILi1EEESH_SH_EEESB_SD_Li128ELb0ELb1ELb0ELb0EEENS1_30DynamicPersistentTileSchedulerILi128ELi128ELb0ELb1ELb0EEEEEEEEEvNT_6ParamsE --------------------------
	.section	.nv.info._ZN7cutlass13device_kernelIN5flash19enable_sm80_to_sm89INS1_16FlashAttnFwdSm80INS1_25CollectiveMainloopFwdSm80ILi4ELi1ELb0EN4cute5tupleIJNS5_1CILi128EEENS7_ILi64EEES8_EEELi128ENS_6half_tEfNS_4arch4Sm80ELb1ELb0ELb1ELb0ELb1ELb0ELb1ELb0EEENS1_21CollectiveEpilogueFwdINS6_IJS8_S8_S9_EEENS6_IJNS7_ILi1EEESH_SH_EEESB_SD_Li128ELb0ELb1ELb0ELb0EEENS1_30DynamicPersistentTileSchedulerILi128ELi128ELb0ELb1ELb0EEEEEEEEEvNT_6ParamsE,"",@"SHT_CUDA_INFO"
	.sectionflags	@""
	.align	4


	//----- nvinfo : EIATTR_CUDA_API_VERSION
	.align		4
        /*0000*/ 	.byte	0x04, 0x37
        /*0002*/ 	.short	(.L_300 - .L_299)
.L_299:
        /*0004*/ 	.word	0x00000082


	//----- nvinfo : EIATTR_KPARAM_INFO
	.align		4
.L_300:
        /*0008*/ 	.byte	0x04, 0x17
        /*000a*/ 	.short	(.L_302 - .L_301)
.L_301:
        /*000c*/ 	.word	0x00000000
        /*0010*/ 	.short	0x0000
        /*0012*/ 	.short	0x0000
        /*0014*/ 	.byte	0x00, 0xf0, 0xa1, 0x10


	//----- nvinfo : EIATTR_SPARSE_MMA_MASK
	.align		4
.L_302:
        /*0018*/ 	.byte	0x03, 0x50
        /*001a*/ 	.short	0x0000


	//----- nvinfo : EIATTR_MAXREG_COUNT
	.align		4
        /*001c*/ 	.byte	0x03, 0x1b
        /*001e*/ 	.short	0x00ff


	//----- nvinfo : EIATTR_MERCURY_ISA_VERSION
	.align		4
        /*0020*/ 	.byte	0x03, 0x5f
        /*0022*/ 	.short	0x0101


	//----- nvinfo : EIATTR_EXIT_INSTR_OFFSETS
	.align		4
        /*0024*/ 	.byte	0x04, 0x1c
        /*0026*/ 	.short	(.L_304 - .L_303)


	//   ....[0]....
.L_303:
        /*0028*/ 	.word	0x00000010


	//----- nvinfo : EIATTR_MAX_THREADS
	.align		4
.L_304:
        /*002c*/ 	.byte	0x04, 0x05
        /*002e*/ 	.short	(.L_306 - .L_305)
.L_305:
        /*0030*/ 	.word	0x00000080
        /*0034*/ 	.word	0x00000001
        /*0038*/ 	.word	0x00000001


	//----- nvinfo : EIATTR_CBANK_PARAM_SIZE
	.align		4
.L_306:
        /*003c*/ 	.byte	0x03, 0x19
        /*003e*/ 	.short	0x0428


	//----- nvinfo : EIATTR_PARAM_CBANK
	.align		4
        /*0040*/ 	.byte	0x04, 0x0a
        /*0042*/ 	.short	(.L_308 - .L_307)
	.align		4
.L_307:
        /*0044*/ 	.word	index@(.nv.constant0._ZN7cutlass13device_kernelIN5flash19enable_sm80_to_sm89INS1_16FlashAttnFwdSm80INS1_25CollectiveMainloopFwdSm80ILi4ELi1ELb0EN4cute5tupleIJNS5_1CILi128EEENS7_ILi64EEES8_EEELi128ENS_6half_tEfNS_4arch4Sm80ELb1ELb0ELb1ELb0ELb1ELb0ELb1ELb0EEENS1_21CollectiveEpilogueFwdINS6_IJS8_S8_S9_EEENS6_IJNS7_ILi1EEESH_SH_EEESB_SD_Li128ELb0ELb1ELb0ELb0EEENS1_30DynamicPersistentTileSchedulerILi128ELi128ELb0ELb1ELb0EEEEEEEEEvNT_6ParamsE)
        /*0048*/ 	.short	0x0210
        /*004a*/ 	.short	0x0428


	//----- nvinfo : EIATTR_SW_WAR
	.align		4
.L_308:
        /*004c*/ 	.byte	0x04, 0x36
        /*004e*/ 	.short	(.L_310 - .L_309)
.L_309:
        /*0050*/ 	.word	0x00000008
.L_310:


//--------------------- .nv.info._ZN7cutlass13device_kernelIN5flash19enable_sm80_to_sm89INS1_16FlashAttnFwdSm80INS1_25CollectiveMainloopFwdSm80ILi4ELi1ELb0EN4cute5tupleIJNS5_1CILi128EEENS7_ILi64EEES8_EEELi128ENS_6half_tEfNS_4arch4Sm80ELb1ELb0ELb1ELb1ELb1ELb0ELb1ELb0EEENS1_21CollectiveEpilogueFwdINS6_IJS8_S8_S9_EEENS6_IJNS7_ILi1EEESH_SH_EEESB_SD_Li128ELb1ELb1ELb0ELb0EEENS1_19SingleTileSchedulerILb1ELb0ELb1ELi128EEEEEEEEEvNT_6ParamsE --------------------------
	.section	.nv.info._ZN7cutlass13device_kernelIN5flash19enable_sm80_to_sm89INS1_16FlashAttnFwdSm80INS1_25CollectiveMainloopFwdSm80ILi4ELi1ELb0EN4cute5tupleIJNS5_1CILi128EEENS7_ILi64EEES8_EEELi128ENS_6half_tEfNS_4arch4Sm80ELb1ELb0ELb1ELb1ELb1ELb0ELb1ELb0EEENS1_21CollectiveEpilogueFwdINS6_IJS8_S8_S9_EEENS6_IJNS7_ILi1EEESH_SH_EEESB_SD_Li128ELb1ELb1ELb0ELb0EEENS1_19SingleTileSchedulerILb1ELb0ELb1ELi128EEEEEEEEEvNT_6ParamsE,"",@"SHT_CUDA_INFO"
	.sectionflags	@""
	.align	4


	//----- nvinfo : EIATTR_CUDA_API_VERSION
	.align		4
        /*0000*/ 	.byte	0x04, 0x37
        /*0002*/ 	.short	(.L_312 - .L_311)
.L_311:
        /*0004*/ 	.word	0x00000082


	//----- nvinfo : EIATTR_KPARAM_INFO
	.align		4
.L_312:
        /*0008*/ 	.byte	0x04, 0x17
        /*000a*/ 	.short	(.L_314 - .L_313)
.L_313:
        /*000c*/ 	.word	0x00000000
        /*0010*/ 	.short	0x0000
        /*0012*/ 	.short	0x0000
        /*0014*/ 	.byte	0x00, 0xf0, 0x61, 0x10


	//----- nvinfo : EIATTR_SPARSE_MMA_MASK
	.align		4
.L_314:
        /*0018*/ 	.byte	0x03, 0x50
        /*001a*/ 	.short	0x0000


	//----- nvinfo : EIATTR_MAXREG_COUNT
	.align		4
        /*001c*/ 	.byte	0x03, 0x1b
        /*001e*/ 	.short	0x00ff


	//----- nvinfo : EIATTR_MERCURY_ISA_VERSION
	.align		4
        /*0020*/ 	.byte	0x03, 0x5f
        /*0022*/ 	.short	0x0101


	//----- nvinfo : EIATTR_EXIT_INSTR_OFFSETS
	.align		4
        /*0024*/ 	.byte	0x04, 0x1c
        /*0026*/ 	.short	(.L_316 - .L_315)


	//   ....[0]....
.L_315:
        /*0028*/ 	.word	0x00000010


	//----- nvinfo : EIATTR_MAX_THREADS
	.align		4
.L_316:
        /*002c*/ 	.byte	0x04, 0x05
        /*002e*/ 	.short	(.L_318 - .L_317)
.L_317:
        /*0030*/ 	.word	0x00000080
        /*0034*/ 	.word	0x00000001
        /*0038*/ 	.word	0x00000001


	//----- nvinfo : EIATTR_CBANK_PARAM_SIZE
	.align		4
.L_318:
        /*003c*/ 	.byte	0x03, 0x19
        /*003e*/ 	.short	0x0418


	//----- nvinfo : EIATTR_PARAM_CBANK
	.align		4
        /*0040*/ 	.byte	0x04, 0x0a
        /*0042*/ 	.short	(.L_320 - .L_319)
	.align		4
.L_319:
        /*0044*/ 	.word	index@(.nv.constant0._ZN7cutlass13device_kernelIN5flash19enable_sm80_to_sm89INS1_16FlashAttnFwdSm80INS1_25CollectiveMainloopFwdSm80ILi4ELi1ELb0EN4cute5tupleIJNS5_1CILi128EEENS7_ILi64EEES8_EEELi128ENS_6half_tEfNS_4arch4Sm80ELb1ELb0ELb1ELb1ELb1ELb0ELb1ELb0EEENS1_21CollectiveEpilogueFwdINS6_IJS8_S8_S9_EEENS6_IJNS7_ILi1EEESH_SH_EEESB_SD_Li128ELb1ELb1ELb0ELb0EEENS1_19SingleTileSchedulerILb1ELb0ELb1ELi128EEEEEEEEEvNT_6ParamsE)
        /*0048*/ 	.short	0x0210
        /*004a*/ 	.short	0x0418


	//----- nvinfo : EIATTR_SW_WAR
	.align		4
.L_320:
        /*004c*/ 	.byte	0x04, 0x36
        /*004e*/ 	.short	(.L_322 - .L_321)
.L_321:
        /*0050*/ 	.word	0x00000008
.L_322:


//--------------------- .nv.info._ZN7cutlass13device_kernelIN5flash19enable_sm80_to_sm89INS1_16FlashAttnFwdSm80INS1_25CollectiveMainloopFwdSm80ILi4ELi1ELb0EN4cute5tupleIJNS5_1CILi128EEENS7_ILi64EEES8_EEELi128ENS_6half_tEfNS_4arch4Sm80ELb1ELb0ELb1ELb1ELb1ELb1ELb1ELb0EEENS1_21CollectiveEpilogueFwdINS6_IJS8_S8_S9_EEENS6_IJNS7_ILi1EEESH_SH_EEESB_SD_Li128ELb1ELb1ELb0ELb0EEENS1_19SingleTileSchedulerILb1ELb0ELb1ELi128EEEEEEEEEvNT_6ParamsE --------------------------
	.section	.nv.info._ZN7cutlass13device_kernelIN5flash19enable_sm80_to_sm89INS1_16FlashAttnFwdSm80INS1_25CollectiveMainloopFwdSm80ILi4ELi1ELb0EN4cute5tupleIJNS5_1CILi128EEENS7_ILi64EEES8_EEELi128ENS_6half_tEfNS_4arch4Sm80ELb1ELb0ELb1ELb1ELb1ELb1ELb1ELb0EEENS1_21CollectiveEpilogueFwdINS6_IJS8_S8_S9_EEENS6_IJNS7_ILi1EEESH_SH_EEESB_SD_Li128ELb1ELb1ELb0ELb0EEENS1_19SingleTileSchedulerILb1ELb0ELb1ELi128EEEEEEEEEvNT_6ParamsE,"",@"SHT_CUDA_INFO"
	.sectionflags	@""
	.align	4


	//----- nvinfo : EIATTR_CUDA_API_VERSION
	.align		4
        /*0000*/ 	.byte	0x04, 0x37
        /*0002*/ 	.short	(.L_324 - .L_323)
.L_323:
        /*0004*/ 	.word	0x00000082


	//----- nvinfo : EIATTR_KPARAM_INFO
	.align		4
.L_324:
        /*0008*/ 	.byte	0x04, 0x17
        /*000a*/ 	.short	(.L_326 - .L_325)
.L_325:
        /*000c*/ 	.word	0x00000000
        /*0010*/ 	.short	0x0000
        /*0012*/ 	.short	0x0000
        /*0014*/ 	.byte	0x00, 0xf0, 0x61, 0x10


	//----- nvinfo : EIATTR_SPARSE_MMA_MASK
	.align		4
.L_326:
        /*0018*/ 	.byte	0x03, 0x50
        /*001a*/ 	.short	0x0000


	//----- nvinfo : EIATTR_MAXREG_COUNT
	.align		4
        /*001c*/ 	.byte	0x03, 0x1b
        /*001e*/ 	.short	0x00ff


	//----- nvinfo : EIATTR_MERCURY_ISA_VERSION
	.align		4
        /*0020*/ 	.byte	0x03, 0x5f
        /*0022*/ 	.short	0x0101


	//----- nvinfo : EIATTR_EXIT_INSTR_OFFSETS
	.align		4
        /*0024*/ 	.byte	0x04, 0x1c
        /*0026*/ 	.short	(.L_328 - .L_327)


	//   ....[0]....
.L_327:
        /*0028*/ 	.word	0x00000010


	//----- nvinfo : EIATTR_MAX_THREADS
	.align		4
.L_328:
        /*002c*/ 	.byte	0x04, 0x05
        /*002e*/ 	.short	(.L_330 - .L_329)
.L_329:
        /*0030*/ 	.word	0x00000080
        /*0034*/ 	.word	0x00000001
        /*0038*/ 	.word	0x00000001


	//----- nvinfo : EIATTR_CBANK_PARAM_SIZE
	.align		4
.L_330:
        /*003c*/ 	.byte	0x03, 0x19
        /*003e*/ 	.short	0x0418


	//----- nvinfo : EIATTR_PARAM_CBANK
	.align		4
        /*0040*/ 	.byte	0x04, 0x0a
        /*0042*/ 	.short	(.L_332 - .L_331)
	.align		4
.L_331:
        /*0044*/ 	.word	index@(.nv.constant0._ZN7cutlass13device_kernelIN5flash19enable_sm80_to_sm89INS1_16FlashAttnFwdSm80INS1_25CollectiveMainloopFwdSm80ILi4ELi1ELb0EN4cute5tupleIJNS5_1CILi128EEENS7_ILi64EEES8_EEELi128ENS_6half_tEfNS_4arch4Sm80ELb1ELb0ELb1ELb1ELb1ELb1ELb1ELb0EEENS1_21CollectiveEpilogueFwdINS6_IJS8_S8_S9_EEENS6_IJNS7_ILi1EEESH_SH_EEESB_SD_Li128ELb1ELb1ELb0ELb0EEENS1_19SingleTileSchedulerILb1ELb0ELb1ELi128EEEEEEEEEvNT_6ParamsE)
        /*0048*/ 	.short	0x0210
        /*004a*/ 	.short	0x0418


	//----- nvinfo : EIATTR_SW_WAR
	.align		4
.L_332:
        /*004c*/ 	.byte	0x04, 0x36
        /*004e*/ 	.short	(.L_334 - .L_333)
.L_333:
        /*0050*/ 	.word	0x00000008
.L_334:


//--------------------- .nv.callgraph             --------------------------
	.section	.nv.callgraph,"",@"SHT_CUDA_CALLGRAPH"
	.align	4
	.sectionentsize	8
	.align		4
        /*0000*/ 	.word	0x00000000
	.align		4
        /*0004*/ 	.word	0xffffffff
	.align		4
        /*0008*/ 	.word	0x00000000
	.align		4
        /*000c*/ 	.word	0xfffffffe
	.align		4
        /*0010*/ 	.word	0x00000000
	.align		4
        /*0014*/ 	.word	0xfffffffd
	.align		4
        /*0018*/ 	.word	0x00000000
	.align		4
        /*001c*/ 	.word	0xfffffffc


//--------------------- .nv.constant4             --------------------------
	.section	.nv.constant4,"a",@progbits
	.align	8
	.align		8
.nv.constant4:
        /*0000*/ 	.dword	_ZN80_INTERNAL_77ea243b_44_flash_fwd_hdim128_fp16_paged_softcap_sm80_cu_b81ac279_29914cuda3std3__45__cpo5beginE
	.align		8
        /*0008*/ 	.dword	_ZN80_INTERNAL_77ea243b_44_flash_fwd_hdim128_fp16_paged_softcap_sm80_cu_b81ac279_29914cuda3std3__45__cpo3endE
	.align		8
        /*0010*/ 	.dword	_ZN80_INTERNAL_77ea243b_44_flash_fwd_hdim128_fp16_paged_softcap_sm80_cu_b81ac279_29914cuda3std3__45__cpo6cbeginE
	.align		8
        /*0018*/ 	.dword	_ZN80_INTERNAL_77ea243b_44_flash_fwd_hdim128_fp16_paged_softcap_sm80_cu_b81ac279_29914cuda3std3__45__cpo4cendE
	.align		8
        /*0020*/ 	.dword	_ZN80_INTERNAL_77ea243b_44_flash_fwd_hdim128_fp16_paged_softcap_sm80_cu_b81ac279_29914cuda3std3__482_GLOBAL__N__77ea243b_44_flash_fwd_hdim128_fp16_paged_softcap_sm80_cu_b81ac279_29916ignoreE
	.align		8
        /*0028*/ 	.dword	_ZN80_INTERNAL_77ea243b_44_flash_fwd_hdim128_fp16_paged_softcap_sm80_cu_b81ac279_29914cuda3std3__419piecewise_constructE
	.align		8
        /*0030*/ 	.dword	_ZN80_INTERNAL_77ea243b_44_flash_fwd_hdim128_fp16_paged_softcap_sm80_cu_b81ac279_29914cuda3std3__48in_placeE
	.align		8
        /*0038*/ 	.dword	_ZN80_INTERNAL_77ea243b_44_flash_fwd_hdim128_fp16_paged_softcap_sm80_cu_b81ac279_29914cuda3std6ranges3__45__cpo4swapE
	.align		8
        /*0040*/ 	.dword	_ZN80_INTERNAL_77ea243b_44_flash_fwd_hdim128_fp16_paged_softcap_sm80_cu_b81ac279_29914cuda3std6ranges3__45__cpo9iter_moveE
	.align		8
        /*0048*/ 	.dword	_ZN80_INTERNAL_77ea243b_44_flash_fwd_hdim128_fp16_paged_softcap_sm80_cu_b81ac279_29914cute7productE
	.align		8
        /*0050*/ 	.dword	_ZN80_INTERNAL_77ea243b_44_flash_fwd_hdim128_fp16_paged_softcap_sm80_cu_b81ac279_29914cute1_E


//--------------------- .text._ZN7cutlass13device_kernelIN5flash19enable_sm80_to_sm89INS1_16FlashAttnFwdSm80INS1_25CollectiveMainloopFwdSm80ILi8ELi1ELb1EN4cute5tupleIJNS5_1CILi128EEES8_S8_EEELi128ENS_6half_tEfNS_4arch4Sm80ELb0ELb0ELb1ELb0ELb1ELb0ELb1ELb0EEENS1_21CollectiveEpilogueFwdIS9_NS6_IJNS7_ILi1EEESF_SF_EEESA_SC_Li256ELb0ELb1ELb0ELb0EEENS1_19SingleTileSchedulerILb0ELb0ELb1ELi128EEEEEEEEEvNT_6ParamsE --------------------------
	.section	.text._ZN7cutlass13device_kernelIN5flash19enable_sm80_to_sm89INS1_16FlashAttnFwdSm80INS1_25CollectiveMainloopFwdSm80ILi8ELi1ELb1EN4cute5tupleIJNS5_1CILi128EEES8_S8_EEELi128ENS_6half_tEfNS_4arch4Sm80ELb0ELb0ELb1ELb0ELb1ELb0ELb1ELb0EEENS1_21CollectiveEpilogueFwdIS9_NS6_IJNS7_ILi1EEESF_SF_EEESA_SC_Li256ELb0ELb1ELb0ELb0EEENS1_19SingleTileSchedulerILb0ELb0ELb1ELi128EEEEEEEEEvNT_6ParamsE,"ax",@progbits
	.align	128
.text._ZN7cutlass13device_kernelIN5flash19enable_sm80_to_sm89INS1_16FlashAttnFwdSm80INS1_25CollectiveMainloopFwdSm80ILi8ELi1ELb1EN4cute5tupleIJNS5_1CILi128EEES8_S8_EEELi128ENS_6half_tEfNS_4arch4Sm80ELb0ELb0ELb1ELb0ELb1ELb0ELb1ELb0EEENS1_21CollectiveEpilogueFwdIS9_NS6_IJNS7_ILi1EEESF_SF_EEESA_SC_Li256ELb0ELb1ELb0ELb0EEENS1_19SingleTileSchedulerILb0ELb0ELb1ELi128EEEEEEEEEvNT_6ParamsE:
        .type           _ZN7cutlass13device_kernelIN5flash19enable_sm80_to_sm89INS1_16FlashAttnFwdSm80INS1_25CollectiveMainloopFwdSm80ILi8ELi1ELb1EN4cute5tupleIJNS5_1CILi128EEES8_S8_EEELi128ENS_6half_tEfNS_4arch4Sm80ELb0ELb0ELb1ELb0ELb1ELb0ELb1ELb0EEENS1_21CollectiveEpilogueFwdIS9_NS6_IJNS7_ILi1EEESF_SF_EEESA_SC_Li256ELb0ELb1ELb0ELb0EEENS1_19SingleTileSchedulerILb0ELb0ELb1ELi128EEEEEEEEEvNT_6ParamsE,@function
        .size           _ZN7cutlass13device_kernelIN5flash19enable_sm80_to_sm89INS1_16FlashAttnFwdSm80INS1_25CollectiveMainloopFwdSm80ILi8ELi1ELb1EN4cute5tupleIJNS5_1CILi128EEES8_S8_EEELi128ENS_6half_tEfNS_4arch4Sm80ELb0ELb0ELb1ELb0ELb1ELb0ELb1ELb0EEENS1_21CollectiveEpilogueFwdIS9_NS6_IJNS7_ILi1EEESF_SF_EEESA_SC_Li256ELb0ELb1ELb0ELb0EEENS1_19SingleTileSchedulerILb0ELb0ELb1ELi128EEEEEEEEEvNT_6ParamsE,(.L_x_18 - _ZN7cutlass13device_kernelIN5flash19enable_sm80_to_sm89INS1_16FlashAttnFwdSm80INS1_25CollectiveMainloopFwdSm80ILi8ELi1ELb1EN4cute5tupleIJNS5_1CILi128EEES8_S8_EEELi128ENS_6half_tEfNS_4arch4Sm80ELb0ELb0ELb1ELb0ELb1ELb0ELb1ELb0EEENS1_21CollectiveEpilogueFwdIS9_NS6_IJNS7_ILi1EEESF_SF_EEESA_SC_Li256ELb0ELb1ELb0ELb0EEENS1_19SingleTileSchedulerILb0ELb0ELb1ELi128EEEEEEEEEvNT_6ParamsE)
        .other          _ZN7cutlass13device_kernelIN5flash19enable_sm80_to_sm89INS1_16FlashAttnFwdSm80INS1_25CollectiveMainloopFwdSm80ILi8ELi1ELb1EN4cute5tupleIJNS5_1CILi128EEES8_S8_EEELi128ENS_6half_tEfNS_4arch4Sm80ELb0ELb0ELb1ELb0ELb1ELb0ELb1ELb0EEENS1_21CollectiveEpilogueFwdIS9_NS6_IJNS7_ILi1EEESF_SF_EEESA_SC_Li256ELb0ELb1ELb0ELb0EEENS1_19SingleTileSchedulerILb0ELb0ELb1ELi128EEEEEEEEEvNT_6ParamsE,@"STO_CUDA_ENTRY STV_DEFAULT"
_ZN7cutlass13device_kernelIN5flash19enable_sm80_to_sm89INS1_16FlashAttnFwdSm80INS1_25CollectiveMainloopFwdSm80ILi8ELi1ELb1EN4cute5tupleIJNS5_1CILi128EEES8_S8_EEELi128ENS_6half_tEfNS_4arch4Sm80ELb0ELb0ELb1ELb0ELb1ELb0ELb1ELb0EEENS1_21CollectiveEpilogueFwdIS9_NS6_IJNS7_ILi1EEESF_SF_EEESA_SC_Li256ELb0ELb1ELb0ELb0EEENS1_19SingleTileSchedulerILb0ELb0ELb1ELi128EEEEEEEEEvNT_6ParamsE:
[----:B------:R-:W-:Y:S01]  /*0000*/  LDC R1, c[0x0][0x28] ;  /* 0x00000a00ff017b82 */ /* 0x000fe20000000800 */
[----:B------:R-:W-:Y:S05]  /*0010*/  EXIT ;  /* 0x000000000000794d */ /* 0x000fea0003800000 */
.L_x_0:
[----:B------:R-:W-:-:S00]  /*0020*/  BRA `(.L_x_0) ;  /* 0xfffffffc00fc7947 */ /* 0x000fc0000383ffff */
[----:B------:R-:W-:-:S00]  /*0030*/  NOP ;  /* 0x0000000000007918 */ /* 0x000fc00000000000 */
        /* <DEDUP_REMOVED lines=12> */
.L_x_18:


//--------------------- .text._ZN7cutlass13device_kernelIN5flash19enable_sm80_to_sm89INS1_16FlashAttnFwdSm80INS1_25CollectiveMainloopFwdSm80ILi8ELi1ELb1EN4cute5tupleIJNS5_1CILi128EEES8_S8_EEELi128ENS_6half_tEfNS_4arch4Sm80ELb0ELb0ELb1ELb1ELb1ELb0ELb1ELb0EEENS1_21CollectiveEpilogueFwdIS9_NS6_IJNS7_ILi1EEESF_SF_EEESA_SC_Li256ELb1ELb1ELb0ELb0EEENS1_19SingleTileSchedulerILb1ELb0ELb1ELi128EEEEEEEEEvNT_6ParamsE --------------------------
	.section	.text._ZN7cutlass13device_kernelIN5flash19enable_sm80_to_sm89INS1_16FlashAttnFwdSm80INS1_25CollectiveMainloopFwdSm80ILi8ELi1ELb1EN4cute5tupleIJNS5_1CILi128EEES8_S8_EEELi128ENS_6half_tEfNS_4arch4Sm80ELb0ELb0ELb1ELb1ELb1ELb0ELb1ELb0EEENS1_21CollectiveEpilogueFwdIS9_NS6_IJNS7_ILi1EEESF_SF_EEESA_SC_Li256ELb1ELb1ELb0ELb0EEENS1_19SingleTileSchedulerILb1ELb0ELb1ELi128EEEEEEEEEvNT_6ParamsE,"ax",@progbits
	.align	128
.text._ZN7cutlass13device_kernelIN5flash19enable_sm80_to_sm89INS1_16FlashAttnFwdSm80INS1_25CollectiveMainloopFwdSm80ILi8ELi1ELb1EN4cute5tupleIJNS5_1CILi128EEES8_S8_EEELi128ENS_6half_tEfNS_4arch4Sm80ELb0ELb0ELb1ELb1ELb1ELb0ELb1ELb0EEENS1_21CollectiveEpilogueFwdIS9_NS6_IJNS7_ILi1EEESF_SF_EEESA_SC_Li256ELb1ELb1ELb0ELb0EEENS1_19SingleTileSchedulerILb1ELb0ELb1ELi128EEEEEEEEEvNT_6ParamsE:
        .type           _ZN7cutlass13device_kernelIN5flash19enable_sm80_to_sm89INS1_16FlashAttnFwdSm80INS1_25CollectiveMainloopFwdSm80ILi8ELi1ELb1EN4cute5tupleIJNS5_1CILi128EEES8_S8_EEELi128ENS_6half_tEfNS_4arch4Sm80ELb0ELb0ELb1ELb1ELb1ELb0ELb1ELb0EEENS1_21CollectiveEpilogueFwdIS9_NS6_IJNS7_ILi1EEESF_SF_EEESA_SC_Li256ELb1ELb1ELb0ELb0EEENS1_19SingleTileSchedulerILb1ELb0ELb1ELi128EEEEEEEEEvNT_6ParamsE,@function
        .size           _ZN7cutlass13device_kernelIN5flash19enable_sm80_to_sm89INS1_16FlashAttnFwdSm80INS1_25CollectiveMainloopFwdSm80ILi8ELi1ELb1EN4cute5tupleIJNS5_1CILi128EEES8_S8_EEELi128ENS_6half_tEfNS_4arch4Sm80ELb0ELb0ELb1ELb1ELb1ELb0ELb1ELb0EEENS1_21CollectiveEpilogueFwdIS9_NS6_IJNS7_ILi1EEESF_SF_EEESA_SC_Li256ELb1ELb1ELb0ELb0EEENS1_19SingleTileSchedulerILb1ELb0ELb1ELi128EEEEEEEEEvNT_6ParamsE,(.L_x_19 - _ZN7cutlass13device_kernelIN5flash19enable_sm80_to_sm89INS1_16FlashAttnFwdSm80INS1_25CollectiveMainloopFwdSm80ILi8ELi1ELb1EN4cute5tupleIJNS5_1CILi128EEES8_S8_EEELi128ENS_6half_tEfNS_4arch4Sm80ELb0ELb0ELb1ELb1ELb1ELb0ELb1ELb0EEENS1_21CollectiveEpilogueFwdIS9_NS6_IJNS7_ILi1EEESF_SF_EEESA_SC_Li256ELb1ELb1ELb0ELb0EEENS1_19SingleTileSchedulerILb1ELb0ELb1ELi128EEEEEEEEEvNT_6ParamsE)
        .other          _ZN7cutlass13device_kernelIN5flash19enable_sm80_to_sm89INS1_16FlashAttnFwdSm80INS1_25CollectiveMainloopFwdSm80ILi8ELi1ELb1EN4cute5tupleIJNS5_1CILi128EEES8_S8_EEELi128ENS_6half_tEfNS_4arch4Sm80ELb0ELb0ELb1ELb1ELb1ELb0ELb1ELb0EEENS1_21CollectiveEpilogueFwdIS9_NS6_IJNS7_ILi1EEESF_SF_EEESA_SC_Li256ELb1ELb1ELb0ELb0EEENS1_19SingleTileSchedulerILb1ELb0ELb1ELi128EEEEEEEEEvNT_6ParamsE,@"STO_CUDA_ENTRY STV_DEFAULT"
_ZN7cutlass13device_kernelIN5flash19enable_sm80_to_sm89INS1_16FlashAttnFwdSm80INS1_25CollectiveMainloopFwdSm80ILi8ELi1ELb1EN4cute5tupleIJNS5_1CILi128EEES8_S8_EEELi128ENS_6half_tEfNS_4arch4Sm80ELb0ELb0ELb1ELb1ELb1ELb0ELb1ELb0EEENS1_21CollectiveEpilogueFwdIS9_NS6_IJNS7_ILi1EEESF_SF_EEESA_SC_Li256ELb1ELb1ELb0ELb0EEENS1_19SingleTileSchedulerILb1ELb0ELb1ELi128EEEEEEEEEvNT_6ParamsE:
[----:B------:R-:W-:Y:S01]  /*0000*/  LDC R1, c[0x0][0x28] ;  /* 0x00000a00ff017b82 */ /* 0x000fe20000000800 */
[----:B------:R-:W-:Y:S05]  /*0010*/  EXIT ;  /* 0x000000000000794d */ /* 0x000fea0003800000 */
.L_x_1:
        /* <DEDUP_REMOVED lines=14> */
.L_x_19:


//--------------------- .text._ZN7cutlass13device_kernelIN5flash19enable_sm80_to_sm89INS1_16FlashAttnFwdSm80INS1_25CollectiveMainloopFwdSm80ILi8ELi1ELb1EN4cute5tupleIJNS5_1CILi128EEES8_S8_EEELi128ENS_6half_tEfNS_4arch4Sm80ELb0ELb0ELb1ELb1ELb1ELb1ELb1ELb0EEENS1_21CollectiveEpilogueFwdIS9_NS6_IJNS7_ILi1EEESF_SF_EEESA_SC_Li256ELb1ELb1ELb0ELb0EEENS1_19SingleTileSchedulerILb1ELb0ELb1ELi128EEEEEEEEEvNT_6ParamsE --------------------------
	.section	.text._ZN7cutlass13device_kernelIN5flash19enable_sm80_to_sm89INS1_16FlashAttnFwdSm80INS1_25CollectiveMainloopFwdSm80ILi8ELi1ELb1EN4cute5tupleIJNS5_1CILi128EEES8_S8_EEELi128ENS_6half_tEfNS_4arch4Sm80ELb0ELb0ELb1ELb1ELb1ELb1ELb1ELb0EEENS1_21CollectiveEpilogueFwdIS9_NS6_IJNS7_ILi1EEESF_SF_EEESA_SC_Li256ELb1ELb1ELb0ELb0EEENS1_19SingleTileSchedulerILb1ELb0ELb1ELi128EEEEEEEEEvNT_6ParamsE,"ax",@progbits
	.align	128
.text._ZN7cutlass13device_kernelIN5flash19enable_sm80_to_sm89INS1_16FlashAttnFwdSm80INS1_25CollectiveMainloopFwdSm80ILi8ELi1ELb1EN4cute5tupleIJNS5_1CILi128EEES8_S8_EEELi128ENS_6half_tEfNS_4arch4Sm80ELb0ELb0ELb1ELb1ELb1ELb1ELb1ELb0EEENS1_21CollectiveEpilogueFwdIS9_NS6_IJNS7_ILi1EEESF_SF_EEESA_SC_Li256ELb1ELb1ELb0ELb0EEENS1_19SingleTileSchedulerILb1ELb0ELb1ELi128EEEEEEEEEvNT_6ParamsE:
        .type           _ZN7cutlass13device_kernelIN5flash19enable_sm80_to_sm89INS1_16FlashAttnFwdSm80INS1_25CollectiveMainloopFwdSm80ILi8ELi1ELb1EN4cute5tupleIJNS5_1CILi128EEES8_S8_EEELi128ENS_6half_tEfNS_4arch4Sm80ELb0ELb0ELb1ELb1ELb1ELb1ELb1ELb0EEENS1_21CollectiveEpilogueFwdIS9_NS6_IJNS7_ILi1EEESF_SF_EEESA_SC_Li256ELb1ELb1ELb0ELb0EEENS1_19SingleTileSchedulerILb1ELb0ELb1ELi128EEEEEEEEEvNT_6ParamsE,@function
        .size           _ZN7cutlass13device_kernelIN5flash19enable_sm80_to_sm89INS1_16FlashAttnFwdSm80INS1_25CollectiveMainloopFwdSm80ILi8ELi1ELb1EN4cute5tupleIJNS5_1CILi128EEES8_S8_EEELi128ENS_6half_tEfNS_4arch4Sm80ELb0ELb0ELb1ELb1ELb1ELb1ELb1ELb0EEENS1_21CollectiveEpilogueFwdIS9_NS6_IJNS7_ILi1EEESF_SF_EEESA_SC_Li256ELb1ELb1ELb0ELb0EEENS1_19SingleTileSchedulerILb1ELb0ELb1ELi128EEEEEEEEEvNT_6ParamsE,(.L_x_20 - _ZN7cutlass13device_kernelIN5flash19enable_sm80_to_sm89INS1_16FlashAttnFwdSm80INS1_25CollectiveMainloopFwdSm80ILi8ELi1ELb1EN4cute5tupleIJNS5_1CILi128EEES8_S8_EEELi128ENS_6half_tEfNS_4arch4Sm80ELb0ELb0ELb1ELb1ELb1ELb1ELb1ELb0EEENS1_21CollectiveEpilogueFwdIS9_NS6_IJNS7_ILi1EEESF_SF_EEESA_SC_Li256ELb1ELb1ELb0ELb0EEENS1_19SingleTileSchedulerILb1ELb0ELb1ELi128EEEEEEEEEvNT_6ParamsE)
        .other          _ZN7cutlass13device_kernelIN5flash19enable_sm80_to_sm89INS1_16FlashAttnFwdSm80INS1_25CollectiveMainloopFwdSm80ILi8ELi1ELb1EN4cute5tupleIJNS5_1CILi128EEES8_S8_EEELi128ENS_6half_tEfNS_4arch4Sm80ELb0ELb0ELb1ELb1ELb1ELb1ELb1ELb0EEENS1_21CollectiveEpilogueFwdIS9_NS6_IJNS7_ILi1EEESF_SF_EEESA_SC_Li256ELb1ELb1ELb0ELb0EEENS1_19SingleTileSchedulerILb1ELb0ELb1ELi128EEEEEEEEEvNT_6ParamsE,@"STO_CUDA_ENTRY STV_DEFAULT"
_ZN7cutlass13device_kernelIN5flash19enable_sm80_to_sm89INS1_16FlashAttnFwdSm80INS1_25CollectiveMainloopFwdSm80ILi8ELi1ELb1EN4cute5tupleIJNS5_1CILi128EEES8_S8_EEELi128ENS_6half_tEfNS_4arch4Sm80ELb0ELb0ELb1ELb1ELb1ELb1ELb1ELb0EEENS1_21CollectiveEpilogueFwdIS9_NS6_IJNS7_ILi1EEESF_SF_EEESA_SC_Li256ELb1ELb1ELb0ELb0EEENS1_19SingleTileSchedulerILb1ELb0ELb1ELi128EEEEEEEEEvNT_6ParamsE:
[----:B------:R-:W-:Y:S01]  /*0000*/  LDC R1, c[0x0][0x28] ;  /* 0x00000a00ff017b82 */ /* 0x000fe20000000800 */
[----:B------:R-:W-:Y:S05]  /*0010*/  EXIT ;  /* 0x000000000000794d */ /* 0x000fea0003800000 */
.L_x_2:
        /* <DEDUP_REMOVED lines=14> */
.L_x_20:


//--------------------- .text._ZN7cutlass13device_kernelIN5flash19enable_sm80_to_sm89INS1_16FlashAttnFwdSm80INS1_25CollectiveMainloopFwdSm80ILi8ELi1ELb1EN4cute5tupleIJNS5_1CILi128EEENS7_ILi96EEES8_EEELi128ENS_6half_tEfNS_4arch4Sm80ELb0ELb1ELb1ELb0ELb1ELb0ELb1ELb0EEENS1_21CollectiveEpilogueFwdINS6_IJS8_S8_S9_EEENS6_IJNS7_ILi1EEESH_SH_EEESB_SD_Li256ELb0ELb1ELb0ELb0EEENS1_19SingleTileSchedulerILb0ELb0ELb1ELi128EEEEEEEEEvNT_6ParamsE --------------------------
	.section	.text._ZN7cutlass13device_kernelIN5flash19enable_sm80_to_sm89INS1_16FlashAttnFwdSm80INS1_25CollectiveMainloopFwdSm80ILi8ELi1ELb1EN4cute5tupleIJNS5_1CILi128EEENS7_ILi96EEES8_EEELi128ENS_6half_tEfNS_4arch4Sm80ELb0ELb1ELb1ELb0ELb1ELb0ELb1ELb0EEENS1_21CollectiveEpilogueFwdINS6_IJS8_S8_S9_EEENS6_IJNS7_ILi1EEESH_SH_EEESB_SD_Li256ELb0ELb1ELb0ELb0EEENS1_19SingleTileSchedulerILb0ELb0ELb1ELi128EEEEEEEEEvNT_6ParamsE,"ax",@progbits
	.align	128
.text._ZN7cutlass13device_kernelIN5flash19enable_sm80_to_sm89INS1_16FlashAttnFwdSm80INS1_25CollectiveMainloopFwdSm80ILi8ELi1ELb1EN4cute5tupleIJNS5_1CILi128EEENS7_ILi96EEES8_EEELi128ENS_6half_tEfNS_4arch4Sm80ELb0ELb1ELb1ELb0ELb1ELb0ELb1ELb0EEENS1_21CollectiveEpilogueFwdINS6_IJS8_S8_S9_EEENS6_IJNS7_ILi1EEESH_SH_EEESB_SD_Li256ELb0ELb1ELb0ELb0EEENS1_19SingleTileSchedulerILb0ELb0ELb1ELi128EEEEEEEEEvNT_6ParamsE:
        .type           _ZN7cutlass13device_kernelIN5flash19enable_sm80_to_sm89INS1_16FlashAttnFwdSm80INS1_25CollectiveMainloopFwdSm80ILi8ELi1ELb1EN4cute5tupleIJNS5_1CILi128EEENS7_ILi96EEES8_EEELi128ENS_6half_tEfNS_4arch4Sm80ELb0ELb1ELb1ELb0ELb1ELb0ELb1ELb0EEENS1_21CollectiveEpilogueFwdINS6_IJS8_S8_S9_EEENS6_IJNS7_ILi1EEESH_SH_EEESB_SD_Li256ELb0ELb1ELb0ELb0EEENS1_19SingleTileSchedulerILb0ELb0ELb1ELi128EEEEEEEEEvNT_6ParamsE,@function
        .size           _ZN7cutlass13device_kernelIN5flash19enable_sm80_to_sm89INS1_16FlashAttnFwdSm80INS1_25CollectiveMainloopFwdSm80ILi8ELi1ELb1EN4cute5tupleIJNS5_1CILi128EEENS7_ILi96EEES8_EEELi128ENS_6half_tEfNS_4arch4Sm80ELb0ELb1ELb1ELb0ELb1ELb0ELb1ELb0EEENS1_21CollectiveEpilogueFwdINS6_IJS8_S8_S9_EEENS6_IJNS7_ILi1EEESH_SH_EEESB_SD_Li256ELb0ELb1ELb0ELb0EEENS1_19SingleTileSchedulerILb0ELb0ELb1ELi128EEEEEEEEEvNT_6ParamsE,(.L_x_21 - _ZN7cutlass13device_kernelIN5flash19enable_sm80_to_sm89INS1_16FlashAttnFwdSm80INS1_25CollectiveMainloopFwdSm80ILi8ELi1ELb1EN4cute5tupleIJNS5_1CILi128EEENS7_ILi96EEES8_EEELi128ENS_6half_tEfNS_4arch4Sm80ELb0ELb1ELb1ELb0ELb1ELb0ELb1ELb0EEENS1_21CollectiveEpilogueFwdINS6_IJS8_S8_S9_EEENS6_IJNS7_ILi1EEESH_SH_EEESB_SD_Li256ELb0ELb1ELb0ELb0EEENS1_19SingleTileSchedulerILb0ELb0ELb1ELi128EEEEEEEEEvNT_6ParamsE)
        .other          _ZN7cutlass13device_kernelIN5flash19enable_sm80_to_sm89INS1_16FlashAttnFwdSm80INS1_25CollectiveMainloopFwdSm80ILi8ELi1ELb1EN4cute5tupleIJNS5_1CILi128EEENS7_ILi96EEES8_EEELi128ENS_6half_tEfNS_4arch4Sm80ELb0ELb1ELb1ELb0ELb1ELb0ELb1ELb0EEENS1_21CollectiveEpilogueFwdINS6_IJS8_S8_S9_EEENS6_IJNS7_ILi1EEESH_SH_EEESB_SD_Li256ELb0ELb1ELb0ELb0EEENS1_19SingleTileSchedulerILb0ELb0ELb1ELi128EEEEEEEEEvNT_6ParamsE,@"STO_CUDA_ENTRY STV_DEFAULT"
_ZN7cutlass13device_kernelIN5flash19enable_sm80_to_sm89INS1_16FlashAttnFwdSm80INS1_25CollectiveMainloopFwdSm80ILi8ELi1ELb1EN4cute5tupleIJNS5_1CILi128EEENS7_ILi96EEES8_EEELi128ENS_6half_tEfNS_4arch4Sm80ELb0ELb1ELb1ELb0ELb1ELb0ELb1ELb0EEENS1_21CollectiveEpilogueFwdINS6_IJS8_S8_S9_EEENS6_IJNS7_ILi1EEESH_SH_EEESB_SD_Li256ELb0ELb1ELb0ELb0EEENS1_19SingleTileSchedulerILb0ELb0ELb1ELi128EEEEEEEEEvNT_6ParamsE:
[----:B------:R-:W-:Y:S01]  /*0000*/  LDC R1, c[0x0][0x28] ;  /* 0x00000a00ff017b82 */ /* 0x000fe20000000800 */
[----:B------:R-:W-:Y:S05]  /*0010*/  EXIT ;  /* 0x000000000000794d */ /* 0x000fea0003800000 */
.L_x_3:
        /* <DEDUP_REMOVED lines=14> */
.L_x_21:


//--------------------- .text._ZN7cutlass13device_kernelIN5flash19enable_sm80_to_sm89INS1_16FlashAttnFwdSm80INS1_25CollectiveMainloopFwdSm80ILi8ELi1ELb1EN4cute5tupleIJNS5_1CILi128EEENS7_ILi96EEES8_EEELi128ENS_6half_tEfNS_4arch4Sm80ELb0ELb1ELb1ELb1ELb1ELb0ELb1ELb0EEENS1_21CollectiveEpilogueFwdINS6_IJS8_S8_S9_EEENS6_IJNS7_ILi1EEESH_SH_EEESB_SD_Li256ELb1ELb1ELb0ELb0EEENS1_19SingleTileSchedulerILb1ELb0ELb1ELi128EEEEEEEEEvNT_6ParamsE --------------------------
	.section	.text._ZN7cutlass13device_kernelIN5flash19enable_sm80_to_sm89INS1_16FlashAttnFwdSm80INS1_25CollectiveMainloopFwdSm80ILi8ELi1ELb1EN4cute5tupleIJNS5_1CILi128EEENS7_ILi96EEES8_EEELi128ENS_6half_tEfNS_4arch4Sm80ELb0ELb1ELb1ELb1ELb1ELb0ELb1ELb0EEENS1_21CollectiveEpilogueFwdINS6_IJS8_S8_S9_EEENS6_IJNS7_ILi1EEESH_SH_EEESB_SD_Li256ELb1ELb1ELb0ELb0EEENS1_19SingleTileSchedulerILb1ELb0ELb1ELi128EEEEEEEEEvNT_6ParamsE,"ax",@progbits
	.align	128
.text._ZN7cutlass13device_kernelIN5flash19enable_sm80_to_sm89INS1_16FlashAttnFwdSm80INS1_25CollectiveMainloopFwdSm80ILi8ELi1ELb1EN4cute5tupleIJNS5_1CILi128EEENS7_ILi96EEES8_EEELi128ENS_6half_tEfNS_4arch4Sm80ELb0ELb1ELb1ELb1ELb1ELb0ELb1ELb0EEENS1_21CollectiveEpilogueFwdINS6_IJS8_S8_S9_EEENS6_IJNS7_ILi1EEESH_SH_EEESB_SD_Li256ELb1ELb1ELb0ELb0EEENS1_19SingleTileSchedulerILb1ELb0ELb1ELi128EEEEEEEEEvNT_6ParamsE:
        .type           _ZN7cutlass13device_kernelIN5flash19enable_sm80_to_sm89INS1_16FlashAttnFwdSm80INS1_25CollectiveMainloopFwdSm80ILi8ELi1ELb1EN4cute5tupleIJNS5_1CILi128EEENS7_ILi96EEES8_EEELi128ENS_6half_tEfNS_4arch4Sm80ELb0ELb1ELb1ELb1ELb1ELb0ELb1ELb0EEENS1_21CollectiveEpilogueFwdINS6_IJS8_S8_S9_EEENS6_IJNS7_ILi1EEESH_SH_EEESB_SD_Li256ELb1ELb1ELb0ELb0EEENS1_19SingleTileSchedulerILb1ELb0ELb1ELi128EEEEEEEEEvNT_6ParamsE,@function
        .size           _ZN7cutlass13device_kernelIN5flash19enable_sm80_to_sm89INS1_16FlashAttnFwdSm80INS1_25CollectiveMainloopFwdSm80ILi8ELi1ELb1EN4cute5tupleIJNS5_1CILi128EEENS7_ILi96EEES8_EEELi128ENS_6half_tEfNS_4arch4Sm80ELb0ELb1ELb1ELb1ELb1ELb0ELb1ELb0EEENS1_21CollectiveEpilogueFwdINS6_IJS8_S8_S9_EEENS6_IJNS7_ILi1EEESH_SH_EEESB_SD_Li256ELb1ELb1ELb0ELb0EEENS1_19SingleTileSchedulerILb1ELb0ELb1ELi128EEEEEEEEEvNT_6ParamsE,(.L_x_22 - _ZN7cutlass13device_kernelIN5flash19enable_sm80_to_sm89INS1_16FlashAttnFwdSm80INS1_25CollectiveMainloopFwdSm80ILi8ELi1ELb1EN4cute5tupleIJNS5_1CILi128EEENS7_ILi96EEES8_EEELi128ENS_6half_tEfNS_4arch4Sm80ELb0ELb1ELb1ELb1ELb1ELb0ELb1ELb0EEENS1_21CollectiveEpilogueFwdINS6_IJS8_S8_S9_EEENS6_IJNS7_ILi1EEESH_SH_EEESB_SD_Li256ELb1ELb1ELb0ELb0EEENS1_19SingleTileSchedulerILb1ELb0ELb1ELi128EEEEEEEEEvNT_6ParamsE)
        .other          _ZN7cutlass13device_kernelIN5flash19enable_sm80_to_sm89INS1_16FlashAttnFwdSm80INS1_25CollectiveMainloopFwdSm80ILi8ELi1ELb1EN4cute5tupleIJNS5_1CILi128EEENS7_ILi96EEES8_EEELi128ENS_6half_tEfNS_4arch4Sm80ELb0ELb1ELb1ELb1ELb1ELb0ELb1ELb0EEENS1_21CollectiveEpilogueFwdINS6_IJS8_S8_S9_EEENS6_IJNS7_ILi1EEESH_SH_EEESB_SD_Li256ELb1ELb1ELb0ELb0EEENS1_19SingleTileSchedulerILb1ELb0ELb1ELi128EEEEEEEEEvNT_6ParamsE,@"STO_CUDA_ENTRY STV_DEFAULT"
_ZN7cutlass13device_kernelIN5flash19enable_sm80_to_sm89INS1_16FlashAttnFwdSm80INS1_25CollectiveMainloopFwdSm80ILi8ELi1ELb1EN4cute5tupleIJNS5_1CILi128EEENS7_ILi96EEES8_EEELi128ENS_6half_tEfNS_4arch4Sm80ELb0ELb1ELb1ELb1ELb1ELb0ELb1ELb0EEENS1_21CollectiveEpilogueFwdINS6_IJS8_S8_S9_EEENS6_IJNS7_ILi1EEESH_SH_EEESB_SD_Li256ELb1ELb1ELb0ELb0EEENS1_19SingleTileSchedulerILb1ELb0ELb1ELi128EEEEEEEEEvNT_6ParamsE:
[----:B------:R-:W-:Y:S01]  /*0000*/  LDC R1, c[0x0][0x28] ;  /* 0x00000a00ff017b82 */ /* 0x000fe20000000800 */
[----:B------:R-:W-:Y:S05]  /*0010*/  EXIT ;  /* 0x000000000000794d */ /* 0x000fea0003800000 */
.L_x_4:
        /* <DEDUP_REMOVED lines=14> */
.L_x_22:


//--------------------- .text._ZN7cutlass13device_kernelIN5flash19enable_sm80_to_sm89INS1_16FlashAttnFwdSm80INS1_25CollectiveMainloopFwdSm80ILi8ELi1ELb1EN4cute5tupleIJNS5_1CILi128EEENS7_ILi96EEES8_EEELi128ENS_6half_tEfNS_4arch4Sm80ELb0ELb1ELb1ELb1ELb1ELb1ELb1ELb0EEENS1_21CollectiveEpilogueFwdINS6_IJS8_S8_S9_EEENS6_IJNS7_ILi1EEESH_SH_EEESB_SD_Li256ELb1ELb1ELb0ELb0EEENS1_19SingleTileSchedulerILb1ELb0ELb1ELi128EEEEEEEEEvNT_6ParamsE --------------------------
	.section	.text._ZN7cutlass13device_kernelIN5flash19enable_sm80_to_sm89INS1_16FlashAttnFwdSm80INS1_25CollectiveMainloopFwdSm80ILi8ELi1ELb1EN4cute5tupleIJNS5_1CILi128EEENS7_ILi96EEES8_EEELi128ENS_6half_tEfNS_4arch4Sm80ELb0ELb1ELb1ELb1ELb1ELb1ELb1ELb0EEENS1_21CollectiveEpilogueFwdINS6_IJS8_S8_S9_EEENS6_IJNS7_ILi1EEESH_SH_EEESB_SD_Li256ELb1ELb1ELb0ELb0EEENS1_19SingleTileSchedulerILb1ELb0ELb1ELi128EEEEEEEEEvNT_6ParamsE,"ax",@progbits
	.align	128
.text._ZN7cutlass13device_kernelIN5flash19enable_sm80_to_sm89INS1_16FlashAttnFwdSm80INS1_25CollectiveMainloopFwdSm80ILi8ELi1ELb1EN4cute5tupleIJNS5_1CILi128EEENS7_ILi96EEES8_EEELi128ENS_6half_tEfNS_4arch4Sm80ELb0ELb1ELb1ELb1ELb1ELb1ELb1ELb0EEENS1_21CollectiveEpilogueFwdINS6_IJS8_S8_S9_EEENS6_IJNS7_ILi1EEESH_SH_EEESB_SD_Li256ELb1ELb1ELb0ELb0EEENS1_19SingleTileSchedulerILb1ELb0ELb1ELi128EEEEEEEEEvNT_6ParamsE:
        .type           _ZN7cutlass13device_kernelIN5flash19enable_sm80_to_sm89INS1_16FlashAttnFwdSm80INS1_25CollectiveMainloopFwdSm80ILi8ELi1ELb1EN4cute5tupleIJNS5_1CILi128EEENS7_ILi96EEES8_EEELi128ENS_6half_tEfNS_4arch4Sm80ELb0ELb1ELb1ELb1ELb1ELb1ELb1ELb0EEENS1_21CollectiveEpilogueFwdINS6_IJS8_S8_S9_EEENS6_IJNS7_ILi1EEESH_SH_EEESB_SD_Li256ELb1ELb1ELb0ELb0EEENS1_19SingleTileSchedulerILb1ELb0ELb1ELi128EEEEEEEEEvNT_6ParamsE,@function
        .size           _ZN7cutlass13device_kernelIN5flash19enable_sm80_to_sm89INS1_16FlashAttnFwdSm80INS1_25CollectiveMainloopFwdSm80ILi8ELi1ELb1EN4cute5tupleIJNS5_1CILi128EEENS7_ILi96EEES8_EEELi128ENS_6half_tEfNS_4arch4Sm80ELb0ELb1ELb1ELb1ELb1ELb1ELb1ELb0EEENS1_21CollectiveEpilogueFwdINS6_IJS8_S8_S9_EEENS6_IJNS7_ILi1EEESH_SH_EEESB_SD_Li256ELb1ELb1ELb0ELb0EEENS1_19SingleTileSchedulerILb1ELb0ELb1ELi128EEEEEEEEEvNT_6ParamsE,(.L_x_23 - _ZN7cutlass13device_kernelIN5flash19enable_sm80_to_sm89INS1_16FlashAttnFwdSm80INS1_25CollectiveMainloopFwdSm80ILi8ELi1ELb1EN4cute5tupleIJNS5_1CILi128EEENS7_ILi96EEES8_EEELi128ENS_6half_tEfNS_4arch4Sm80ELb0ELb1ELb1ELb1ELb1ELb1ELb1ELb0EEENS1_21CollectiveEpilogueFwdINS6_IJS8_S8_S9_EEENS6_IJNS7_ILi1EEESH_SH_EEESB_SD_Li256ELb1ELb1ELb0ELb0EEENS1_19SingleTileSchedulerILb1ELb0ELb1ELi128EEEEEEEEEvNT_6ParamsE)
        .other          _ZN7cutlass13device_kernelIN5flash19enable_sm80_to_sm89INS1_16FlashAttnFwdSm80INS1_25CollectiveMainloopFwdSm80ILi8ELi1ELb1EN4cute5tupleIJNS5_1CILi128EEENS7_ILi96EEES8_EEELi128ENS_6half_tEfNS_4arch4Sm80ELb0ELb1ELb1ELb1ELb1ELb1ELb1ELb0EEENS1_21CollectiveEpilogueFwdINS6_IJS8_S8_S9_EEENS6_IJNS7_ILi1EEESH_SH_EEESB_SD_Li256ELb1ELb1ELb0ELb0EEENS1_19SingleTileSchedulerILb1ELb0ELb1ELi128EEEEEEEEEvNT_6ParamsE,@"STO_CUDA_ENTRY STV_DEFAULT"
_ZN7cutlass13device_kernelIN5flash19enable_sm80_to_sm89INS1_16FlashAttnFwdSm80INS1_25CollectiveMainloopFwdSm80ILi8ELi1ELb1EN4cute5tupleIJNS5_1CILi128EEENS7_ILi96EEES8_EEELi128ENS_6half_tEfNS_4arch4Sm80ELb0ELb1ELb1ELb1ELb1ELb1ELb1ELb0EEENS1_21CollectiveEpilogueFwdINS6_IJS8_S8_S9_EEENS6_IJNS7_ILi1EEESH_SH_EEESB_SD_Li256ELb1ELb1ELb0ELb0EEENS1_19SingleTileSchedulerILb1ELb0ELb1ELi128EEEEEEEEEvNT_6ParamsE:
[----:B------:R-:W-:Y:S01]  /*0000*/  LDC R1, c[0x0][0x28] ;  /* 0x00000a00ff017b82 */ /* 0x000fe20000000800 */
[----:B------:R-:W-:Y:S05]  /*0010*/  EXIT ;  /* 0x000000000000794d */ /* 0x000fea0003800000 */
.L_x_5:
        /* <DEDUP_REMOVED lines=14> */
.L_x_23:


//--------------------- .text._ZN7cutlass13device_kernelIN5flash19enable_sm80_to_sm89INS1_16FlashAttnFwdSm80INS1_25CollectiveMainloopFwdSm80ILi8ELi1ELb1EN4cute5tupleIJNS5_1CILi128EEES8_S8_EEELi128ENS_6half_tEfNS_4arch4Sm80ELb1ELb0ELb1ELb0ELb1ELb0ELb1ELb0EEENS1_21CollectiveEpilogueFwdIS9_NS6_IJNS7_ILi1EEESF_SF_EEESA_SC_Li256ELb0ELb1ELb0ELb0EEENS1_30DynamicPersistentTileSchedulerILi256ELi256ELb0ELb1ELb0EEEEEEEEEvNT_6ParamsE --------------------------
	.section	.text._ZN7cutlass13device_kernelIN5flash19enable_sm80_to_sm89INS1_16FlashAttnFwdSm80INS1_25CollectiveMainloopFwdSm80ILi8ELi1ELb1EN4cute5tupleIJNS5_1CILi128EEES8_S8_EEELi128ENS_6half_tEfNS_4arch4Sm80ELb1ELb0ELb1ELb0ELb1ELb0ELb1ELb0EEENS1_21CollectiveEpilogueFwdIS9_NS6_IJNS7_ILi1EEESF_SF_EEESA_SC_Li256ELb0ELb1ELb0ELb0EEENS1_30DynamicPersistentTileSchedulerILi256ELi256ELb0ELb1ELb0EEEEEEEEEvNT_6ParamsE,"ax",@progbits
	.align	128
.text._ZN7cutlass13device_kernelIN5flash19enable_sm80_to_sm89INS1_16FlashAttnFwdSm80INS1_25CollectiveMainloopFwdSm80ILi8ELi1ELb1EN4cute5tupleIJNS5_1CILi128EEES8_S8_EEELi128ENS_6half_tEfNS_4arch4Sm80ELb1ELb0ELb1ELb0ELb1ELb0ELb1ELb0EEENS1_21CollectiveEpilogueFwdIS9_NS6_IJNS7_ILi1EEESF_SF_EEESA_SC_Li256ELb0ELb1ELb0ELb0EEENS1_30DynamicPersistentTileSchedulerILi256ELi256ELb0ELb1ELb0EEEEEEEEEvNT_6ParamsE:
        .type           _ZN7cutlass13device_kernelIN5flash19enable_sm80_to_sm89INS1_16FlashAttnFwdSm80INS1_25CollectiveMainloopFwdSm80ILi8ELi1ELb1EN4cute5tupleIJNS5_1CILi128EEES8_S8_EEELi128ENS_6half_tEfNS_4arch4Sm80ELb1ELb0ELb1ELb0ELb1ELb0ELb1ELb0EEENS1_21CollectiveEpilogueFwdIS9_NS6_IJNS7_ILi1EEESF_SF_EEESA_SC_Li256ELb0ELb1ELb0ELb0EEENS1_30DynamicPersistentTileSchedulerILi256ELi256ELb0ELb1ELb0EEEEEEEEEvNT_6ParamsE,@function
        .size           _ZN7cutlass13device_kernelIN5flash19enable_sm80_to_sm89INS1_16FlashAttnFwdSm80INS1_25CollectiveMainloopFwdSm80ILi8ELi1ELb1EN4cute5tupleIJNS5_1CILi128EEES8_S8_EEELi128ENS_6half_tEfNS_4arch4Sm80ELb1ELb0ELb1ELb0ELb1ELb0ELb1ELb0EEENS1_21CollectiveEpilogueFwdIS9_NS6_IJNS7_ILi1EEESF_SF_EEESA_SC_Li256ELb0ELb1ELb0ELb0EEENS1_30DynamicPersistentTileSchedulerILi256ELi256ELb0ELb1ELb0EEEEEEEEEvNT_6ParamsE,(.L_x_24 - _ZN7cutlass13device_kernelIN5flash19enable_sm80_to_sm89INS1_16FlashAttnFwdSm80INS1_25CollectiveMainloopFwdSm80ILi8ELi1ELb1EN4cute5tupleIJNS5_1CILi128EEES8_S8_EEELi128ENS_6half_tEfNS_4arch4Sm80ELb1ELb0ELb1ELb0ELb1ELb0ELb1ELb0EEENS1_21CollectiveEpilogueFwdIS9_NS6_IJNS7_ILi1EEESF_SF_EEESA_SC_Li256ELb0ELb1ELb0ELb0EEENS1_30DynamicPersistentTileSchedulerILi256ELi256ELb0ELb1ELb0EEEEEEEEEvNT_6ParamsE)
        .other          _ZN7cutlass13device_kernelIN5flash19enable_sm80_to_sm89INS1_16FlashAttnFwdSm80INS1_25CollectiveMainloopFwdSm80ILi8ELi1ELb1EN4cute5tupleIJNS5_1CILi128EEES8_S8_EEELi128ENS_6half_tEfNS_4arch4Sm80ELb1ELb0ELb1ELb0ELb1ELb0ELb1ELb0EEENS1_21CollectiveEpilogueFwdIS9_NS6_IJNS7_ILi1EEESF_SF_EEESA_SC_Li256ELb0ELb1ELb0ELb0EEENS1_30DynamicPersistentTileSchedulerILi256ELi256ELb0ELb1ELb0EEEEEEEEEvNT_6ParamsE,@"STO_CUDA_ENTRY STV_DEFAULT"
_ZN7cutlass13device_kernelIN5flash19enable_sm80_to_sm89INS1_16FlashAttnFwdSm80INS1_25CollectiveMainloopFwdSm80ILi8ELi1ELb1EN4cute5tupleIJNS5_1CILi128EEES8_S8_EEELi128ENS_6half_tEfNS_4arch4Sm80ELb1ELb0ELb1ELb0ELb1ELb0ELb1ELb0EEENS1_21CollectiveEpilogueFwdIS9_NS6_IJNS7_ILi1EEESF_SF_EEESA_SC_Li256ELb0ELb1ELb0ELb0EEENS1_30DynamicPersistentTileSchedulerILi256ELi256ELb0ELb1ELb0EEEEEEEEEvNT_6ParamsE:
[----:B------:R-:W-:Y:S01]  /*0000*/  LDC R1, c[0x0][0x28] ;  /* 0x00000a00ff017b82 */ /* 0x000fe20000000800 */
[----:B------:R-:W-:Y:S05]  /*0010*/  EXIT ;  /* 0x000000000000794d */ /* 0x000fea0003800000 */
.L_x_6:
        /* <DEDUP_REMOVED lines=14> */
.L_x_24:


//--------------------- .text._ZN7cutlass13device_kernelIN5flash19enable_sm80_to_sm89INS1_16FlashAttnFwdSm80INS1_25CollectiveMainloopFwdSm80ILi8ELi1ELb1EN4cute5tupleIJNS5_1CILi128EEES8_S8_EEELi128ENS_6half_tEfNS_4arch4Sm80ELb1ELb0ELb1ELb1ELb1ELb0ELb1ELb0EEENS1_21CollectiveEpilogueFwdIS9_NS6_IJNS7_ILi1EEESF_SF_EEESA_SC_Li256ELb1ELb1ELb0ELb0EEENS1_19SingleTileSchedulerILb1ELb0ELb1ELi128EEEEEEEEEvNT_6ParamsE --------------------------
	.section	.text._ZN7cutlass13device_kernelIN5flash19enable_sm80_to_sm89INS1_16FlashAttnFwdSm80INS1_25CollectiveMainloopFwdSm80ILi8ELi1ELb1EN4cute5tupleIJNS5_1CILi128EEES8_S8_EEELi128ENS_6half_tEfNS_4arch4Sm80ELb1ELb0ELb1ELb1ELb1ELb0ELb1ELb0EEENS1_21CollectiveEpilogueFwdIS9_NS6_IJNS7_ILi1EEESF_SF_EEESA_SC_Li256ELb1ELb1ELb0ELb0EEENS1_19SingleTileSchedulerILb1ELb0ELb1ELi128EEEEEEEEEvNT_6ParamsE,"ax",@progbits
	.align	128
.text._ZN7cutlass13device_kernelIN5flash19enable_sm80_to_sm89INS1_16FlashAttnFwdSm80INS1_25CollectiveMainloopFwdSm80ILi8ELi1ELb1EN4cute5tupleIJNS5_1CILi128EEES8_S8_EEELi128ENS_6half_tEfNS_4arch4Sm80ELb1ELb0ELb1ELb1ELb1ELb0ELb1ELb0EEENS1_21CollectiveEpilogueFwdIS9_NS6_IJNS7_ILi1EEESF_SF_EEESA_SC_Li256ELb1ELb1ELb0ELb0EEENS1_19SingleTileSchedulerILb1ELb0ELb1ELi128EEEEEEEEEvNT_6ParamsE:
        .type           _ZN7cutlass13device_kernelIN5flash19enable_sm80_to_sm89INS1_16FlashAttnFwdSm80INS1_25CollectiveMainloopFwdSm80ILi8ELi1ELb1EN4cute5tupleIJNS5_1CILi128EEES8_S8_EEELi128ENS_6half_tEfNS_4arch4Sm80ELb1ELb0ELb1ELb1ELb1ELb0ELb1ELb0EEENS1_21CollectiveEpilogueFwdIS9_NS6_IJNS7_ILi1EEESF_SF_EEESA_SC_Li256ELb1ELb1ELb0ELb0EEENS1_19SingleTileSchedulerILb1ELb0ELb1ELi128EEEEEEEEEvNT_6ParamsE,@function
        .size           _ZN7cutlass13device_kernelIN5flash19enable_sm80_to_sm89INS1_16FlashAttnFwdSm80INS1_25CollectiveMainloopFwdSm80ILi8ELi1ELb1EN4cute5tupleIJNS5_1CILi128EEES8_S8_EEELi128ENS_6half_tEfNS_4arch4Sm80ELb1ELb0ELb1ELb1ELb1ELb0ELb1ELb0EEENS1_21CollectiveEpilogueFwdIS9_NS6_IJNS7_ILi1EEESF_SF_EEESA_SC_Li256ELb1ELb1ELb0ELb0EEENS1_19SingleTileSchedulerILb1ELb0ELb1ELi128EEEEEEEEEvNT_6ParamsE,(.L_x_25 - _ZN7cutlass13device_kernelIN5flash19enable_sm80_to_sm89INS1_16FlashAttnFwdSm80INS1_25CollectiveMainloopFwdSm80ILi8ELi1ELb1EN4cute5tupleIJNS5_1CILi128EEES8_S8_EEELi128ENS_6half_tEfNS_4arch4Sm80ELb1ELb0ELb1ELb1ELb1ELb0ELb1ELb0EEENS1_21CollectiveEpilogueFwdIS9_NS6_IJNS7_ILi1EEESF_SF_EEESA_SC_Li256ELb1ELb1ELb0ELb0EEENS1_19SingleTileSchedulerILb1ELb0ELb1ELi128EEEEEEEEEvNT_6ParamsE)
        .other          _ZN7cutlass13device_kernelIN5flash19enable_sm80_to_sm89INS1_16FlashAttnFwdSm80INS1_25CollectiveMainloopFwdSm80ILi8ELi1ELb1EN4cute5tupleIJNS5_1CILi128EEES8_S8_EEELi128ENS_6half_tEfNS_4arch4Sm80ELb1ELb0ELb1ELb1ELb1ELb0ELb1ELb0EEENS1_21CollectiveEpilogueFwdIS9_NS6_IJNS7_ILi1EEESF_SF_EEESA_SC_Li256ELb1ELb1ELb0ELb0EEENS1_19SingleTileSchedulerILb1ELb0ELb1ELi128EEEEEEEEEvNT_6ParamsE,@"STO_CUDA_ENTRY STV_DEFAULT"
_ZN7cutlass13device_kernelIN5flash19enable_sm80_to_sm89INS1_16FlashAttnFwdSm80INS1_25CollectiveMainloopFwdSm80ILi8ELi1ELb1EN4cute5tupleIJNS5_1CILi128EEES8_S8_EEELi128ENS_6half_tEfNS_4arch4Sm80ELb1ELb0ELb1ELb1ELb1ELb0ELb1ELb0EEENS1_21CollectiveEpilogueFwdIS9_NS6_IJNS7_ILi1EEESF_SF_EEESA_SC_Li256ELb1ELb1ELb0ELb0EEENS1_19SingleTileSchedulerILb1ELb0ELb1ELi128EEEEEEEEEvNT_6ParamsE:
[----:B------:R-:W-:Y:S01]  /*0000*/  LDC R1, c[0x0][0x28] ;  /* 0x00000a00ff017b82 */ /* 0x000fe20000000800 */
[----:B------:R-:W-:Y:S05]  /*0010*/  EXIT ;  /* 0x000000000000794d */ /* 0x000fea0003800000 */
.L_x_7:
        /* <DEDUP_REMOVED lines=14> */
.L_x_25:


//--------------------- .text._ZN7cutlass13device_kernelIN5flash19enable_sm80_to_sm89INS1_16FlashAttnFwdSm80INS1_25CollectiveMainloopFwdSm80ILi8ELi1ELb1EN4cute5tupleIJNS5_1CILi128EEES8_S8_EEELi128ENS_6half_tEfNS_4arch4Sm80ELb1ELb0ELb1ELb1ELb1ELb1ELb1ELb0EEENS1_21CollectiveEpilogueFwdIS9_NS6_IJNS7_ILi1EEESF_SF_EEESA_SC_Li256ELb1ELb1ELb0ELb0EEENS1_19SingleTileSchedulerILb1ELb0ELb1ELi128EEEEEEEEEvNT_6ParamsE --------------------------
	.section	.text._ZN7cutlass13device_kernelIN5flash19enable_sm80_to_sm89INS1_16FlashAttnFwdSm80INS1_25CollectiveMainloopFwdSm80ILi8ELi1ELb1EN4cute5tupleIJNS5_1CILi128EEES8_S8_EEELi128ENS_6half_tEfNS_4arch4Sm80ELb1ELb0ELb1ELb1ELb1ELb1ELb1ELb0EEENS1_21CollectiveEpilogueFwdIS9_NS6_IJNS7_ILi1EEESF_SF_EEESA_SC_Li256ELb1ELb1ELb0ELb0EEENS1_19SingleTileSchedulerILb1ELb0ELb1ELi128EEEEEEEEEvNT_6ParamsE,"ax",@progbits
	.align	128
.text._ZN7cutlass13device_kernelIN5flash19enable_sm80_to_sm89INS1_16FlashAttnFwdSm80INS1_25CollectiveMainloopFwdSm80ILi8ELi1ELb1EN4cute5tupleIJNS5_1CILi128EEES8_S8_EEELi128ENS_6half_tEfNS_4arch4Sm80ELb1ELb0ELb1ELb1ELb1ELb1ELb1ELb0EEENS1_21CollectiveEpilogueFwdIS9_NS6_IJNS7_ILi1EEESF_SF_EEESA_SC_Li256ELb1ELb1ELb0ELb0EEENS1_19SingleTileSchedulerILb1ELb0ELb1ELi128EEEEEEEEEvNT_6ParamsE:
        .type           _ZN7cutlass13device_kernelIN5flash19enable_sm80_to_sm89INS1_16FlashAttnFwdSm80INS1_25CollectiveMainloopFwdSm80ILi8ELi1ELb1EN4cute5tupleIJNS5_1CILi128EEES8_S8_EEELi128ENS_6half_tEfNS_4arch4Sm80ELb1ELb0ELb1ELb1ELb1ELb1ELb1ELb0EEENS1_21CollectiveEpilogueFwdIS9_NS6_IJNS7_ILi1EEESF_SF_EEESA_SC_Li256ELb1ELb1ELb0ELb0EEENS1_19SingleTileSchedulerILb1ELb0ELb1ELi128EEEEEEEEEvNT_6ParamsE,@function
        .size           _ZN7cutlass13device_kernelIN5flash19enable_sm80_to_sm89INS1_16FlashAttnFwdSm80INS1_25CollectiveMainloopFwdSm80ILi8ELi1ELb1EN4cute5tupleIJNS5_1CILi128EEES8_S8_EEELi128ENS_6half_tEfNS_4arch4Sm80ELb1ELb0ELb1ELb1ELb1ELb1ELb1ELb0EEENS1_21CollectiveEpilogueFwdIS9_NS6_IJNS7_ILi1EEESF_SF_EEESA_SC_Li256ELb1ELb1ELb0ELb0EEENS1_19SingleTileSchedulerILb1ELb0ELb1ELi128EEEEEEEEEvNT_6ParamsE,(.L_x_26 - _ZN7cutlass13device_kernelIN5flash19enable_sm80_to_sm89INS1_16FlashAttnFwdSm80INS1_25CollectiveMainloopFwdSm80ILi8ELi1ELb1EN4cute5tupleIJNS5_1CILi128EEES8_S8_EEELi128ENS_6half_tEfNS_4arch4Sm80ELb1ELb0ELb1ELb1ELb1ELb1ELb1ELb0EEENS1_21CollectiveEpilogueFwdIS9_NS6_IJNS7_ILi1EEESF_SF_EEESA_SC_Li256ELb1ELb1ELb0ELb0EEENS1_19SingleTileSchedulerILb1ELb0ELb1ELi128EEEEEEEEEvNT_6ParamsE)
        .other          _ZN7cutlass13device_kernelIN5flash19enable_sm80_to_sm89INS1_16FlashAttnFwdSm80INS1_25CollectiveMainloopFwdSm80ILi8ELi1ELb1EN4cute5tupleIJNS5_1CILi128EEES8_S8_EEELi128ENS_6half_tEfNS_4arch4Sm80ELb1ELb0ELb1ELb1ELb1ELb1ELb1ELb0EEENS1_21CollectiveEpilogueFwdIS9_NS6_IJNS7_ILi1EEESF_SF_EEESA_SC_Li256ELb1ELb1ELb0ELb0EEENS1_19SingleTileSchedulerILb1ELb0ELb1ELi128EEEEEEEEEvNT_6ParamsE,@"STO_CUDA_ENTRY STV_DEFAULT"
_ZN7cutlass13device_kernelIN5flash19enable_sm80_to_sm89INS1_16FlashAttnFwdSm80INS1_25CollectiveMainloopFwdSm80ILi8ELi1ELb1EN4cute5tupleIJNS5_1CILi128EEES8_S8_EEELi128ENS_6half_tEfNS_4arch4Sm80ELb1ELb0ELb1ELb1ELb1ELb1ELb1ELb0EEENS1_21CollectiveEpilogueFwdIS9_NS6_IJNS7_ILi1EEESF_SF_EEESA_SC_Li256ELb1ELb1ELb0ELb0EEENS1_19SingleTileSchedulerILb1ELb0ELb1ELi128EEEEEEEEEvNT_6ParamsE:
[----:B------:R-:W-:Y:S01]  /*0000*/  LDC R1, c[0x0][0x28] ;  /* 0x00000a00ff017b82 */ /* 0x000fe20000000800 */
[----:B------:R-:W-:Y:S05]  /*0010*/  EXIT ;  /* 0x000000000000794d */ /* 0x000fea0003800000 */
.L_x_8:
        /* <DEDUP_REMOVED lines=14> */
.L_x_26:


//--------------------- .text._ZN7cutlass13device_kernelIN5flash19enable_sm80_to_sm89INS1_16FlashAttnFwdSm80INS1_25CollectiveMainloopFwdSm80ILi4ELi1ELb0EN4cute5tupleIJNS5_1CILi128EEENS7_ILi64EEES8_EEELi128ENS_6half_tEfNS_4arch4Sm80ELb0ELb0ELb1ELb0ELb1ELb0ELb1ELb0EEENS1_21CollectiveEpilogueFwdINS6_IJS8_S8_S9_EEENS6_IJNS7_ILi1EEESH_SH_EEESB_SD_Li128ELb0ELb1ELb0ELb0EEENS1_19SingleTileSchedulerILb0ELb0ELb1ELi128EEEEEEEEEvNT_6ParamsE --------------------------
	.section	.text._ZN7cutlass13device_kernelIN5flash19enable_sm80_to_sm89INS1_16FlashAttnFwdSm80INS1_25CollectiveMainloopFwdSm80ILi4ELi1ELb0EN4cute5tupleIJNS5_1CILi128EEENS7_ILi64EEES8_EEELi128ENS_6half_tEfNS_4arch4Sm80ELb0ELb0ELb1ELb0ELb1ELb0ELb1ELb0EEENS1_21CollectiveEpilogueFwdINS6_IJS8_S8_S9_EEENS6_IJNS7_ILi1EEESH_SH_EEESB_SD_Li128ELb0ELb1ELb0ELb0EEENS1_19SingleTileSchedulerILb0ELb0ELb1ELi128EEEEEEEEEvNT_6ParamsE,"ax",@progbits
	.align	128
.text._ZN7cutlass13device_kernelIN5flash19enable_sm80_to_sm89INS1_16FlashAttnFwdSm80INS1_25CollectiveMainloopFwdSm80ILi4ELi1ELb0EN4cute5tupleIJNS5_1CILi128EEENS7_ILi64EEES8_EEELi128ENS_6half_tEfNS_4arch4Sm80ELb0ELb0ELb1ELb0ELb1ELb0ELb1ELb0EEENS1_21CollectiveEpilogueFwdINS6_IJS8_S8_S9_EEENS6_IJNS7_ILi1EEESH_SH_EEESB_SD_Li128ELb0ELb1ELb0ELb0EEENS1_19SingleTileSchedulerILb0ELb0ELb1ELi128EEEEEEEEEvNT_6ParamsE:
        .type           _ZN7cutlass13device_kernelIN5flash19enable_sm80_to_sm89INS1_16FlashAttnFwdSm80INS1_25CollectiveMainloopFwdSm80ILi4ELi1ELb0EN4cute5tupleIJNS5_1CILi128EEENS7_ILi64EEES8_EEELi128ENS_6half_tEfNS_4arch4Sm80ELb0ELb0ELb1ELb0ELb1ELb0ELb1ELb0EEENS1_21CollectiveEpilogueFwdINS6_IJS8_S8_S9_EEENS6_IJNS7_ILi1EEESH_SH_EEESB_SD_Li128ELb0ELb1ELb0ELb0EEENS1_19SingleTileSchedulerILb0ELb0ELb1ELi128EEEEEEEEEvNT_6ParamsE,@function
        .size           _ZN7cutlass13device_kernelIN5flash19enable_sm80_to_sm89INS1_16FlashAttnFwdSm80INS1_25CollectiveMainloopFwdSm80ILi4ELi1ELb0EN4cute5tupleIJNS5_1CILi128EEENS7_ILi64EEES8_EEELi128ENS_6half_tEfNS_4arch4Sm80ELb0ELb0ELb1ELb0ELb1ELb0ELb1ELb0EEENS1_21CollectiveEpilogueFwdINS6_IJS8_S8_S9_EEENS6_IJNS7_ILi1EEESH_SH_EEESB_SD_Li128ELb0ELb1ELb0ELb0EEENS1_19SingleTileSchedulerILb0ELb0ELb1ELi128EEEEEEEEEvNT_6ParamsE,(.L_x_27 - _ZN7cutlass13device_kernelIN5flash19enable_sm80_to_sm89INS1_16FlashAttnFwdSm80INS1_25CollectiveMainloopFwdSm80ILi4ELi1ELb0EN4cute5tupleIJNS5_1CILi128EEENS7_ILi64EEES8_EEELi128ENS_6half_tEfNS_4arch4Sm80ELb0ELb0ELb1ELb0ELb1ELb0ELb1ELb0EEENS1_21CollectiveEpilogueFwdINS6_IJS8_S8_S9_EEENS6_IJNS7_ILi1EEESH_SH_EEESB_SD_Li128ELb0ELb1ELb0ELb0EEENS1_19SingleTileSchedulerILb0ELb0ELb1ELi128EEEEEEEEEvNT_6ParamsE)
        .other          _ZN7cutlass13device_kernelIN5flash19enable_sm80_to_sm89INS1_16FlashAttnFwdSm80INS1_25CollectiveMainloopFwdSm80ILi4ELi1ELb0EN4cute5tupleIJNS5_1CILi128EEENS7_ILi64EEES8_EEELi128ENS_6half_tEfNS_4arch4Sm80ELb0ELb0ELb1ELb0ELb1ELb0ELb1ELb0EEENS1_21CollectiveEpilogueFwdINS6_IJS8_S8_S9_EEENS6_IJNS7_ILi1EEESH_SH_EEESB_SD_Li128ELb0ELb1ELb0ELb0EEENS1_19SingleTileSchedulerILb0ELb0ELb1ELi128EEEEEEEEEvNT_6ParamsE,@"STO_CUDA_ENTRY STV_DEFAULT"
_ZN7cutlass13device_kernelIN5flash19enable_sm80_to_sm89INS1_16FlashAttnFwdSm80INS1_25CollectiveMainloopFwdSm80ILi4ELi1ELb0EN4cute5tupleIJNS5_1CILi128EEENS7_ILi64EEES8_EEELi128ENS_6half_tEfNS_4arch4Sm80ELb0ELb0ELb1ELb0ELb1ELb0ELb1ELb0EEENS1_21CollectiveEpilogueFwdINS6_IJS8_S8_S9_EEENS6_IJNS7_ILi1EEESH_SH_EEESB_SD_Li128ELb0ELb1ELb0ELb0EEENS1_19SingleTileSchedulerILb0ELb0ELb1ELi128EEEEEEEEEvNT_6ParamsE:
[----:B------:R-:W-:Y:S01]  /*0000*/  LDC R1, c[0x0][0x28] ;  /* 0x00000a00ff017b82 */ /* 0x000fe20000000800 */
[----:B------:R-:W-:Y:S05]  /*0010*/  EXIT ;  /* 0x000000000000794d */ /* 0x000fea0003800000 */
.L_x_9:
        /* <DEDUP_REMOVED lines=14> */
.L_x_27:


//--------------------- .text._ZN7cutlass13device_kernelIN5flash19enable_sm80_to_sm89INS1_16FlashAttnFwdSm80INS1_25CollectiveMainloopFwdSm80ILi4ELi1ELb0EN4cute5tupleIJNS5_1CILi128EEENS7_ILi64EEES8_EEELi128ENS_6half_tEfNS_4arch4Sm80ELb0ELb0ELb1ELb1ELb1ELb0ELb1ELb0EEENS1_21CollectiveEpilogueFwdINS6_IJS8_S8_S9_EEENS6_IJNS7_ILi1EEESH_SH_EEESB_SD_Li128ELb1ELb1ELb0ELb0EEENS1_19SingleTileSchedulerILb1ELb0ELb1ELi128EEEEEEEEEvNT_6ParamsE --------------------------
	.section	.text._ZN7cutlass13device_kernelIN5flash19enable_sm80_to_sm89INS1_16FlashAttnFwdSm80INS1_25CollectiveMainloopFwdSm80ILi4ELi1ELb0EN4cute5tupleIJNS5_1CILi128EEENS7_ILi64EEES8_EEELi128ENS_6half_tEfNS_4arch4Sm80ELb0ELb0ELb1ELb1ELb1ELb0ELb1ELb0EEENS1_21CollectiveEpilogueFwdINS6_IJS8_S8_S9_EEENS6_IJNS7_ILi1EEESH_SH_EEESB_SD_Li128ELb1ELb1ELb0ELb0EEENS1_19SingleTileSchedulerILb1ELb0ELb1ELi128EEEEEEEEEvNT_6ParamsE,"ax",@progbits
	.align	128
.text._ZN7cutlass13device_kernelIN5flash19enable_sm80_to_sm89INS1_16FlashAttnFwdSm80INS1_25CollectiveMainloopFwdSm80ILi4ELi1ELb0EN4cute5tupleIJNS5_1CILi128EEENS7_ILi64EEES8_EEELi128ENS_6half_tEfNS_4arch4Sm80ELb0ELb0ELb1ELb1ELb1ELb0ELb1ELb0EEENS1_21CollectiveEpilogueFwdINS6_IJS8_S8_S9_EEENS6_IJNS7_ILi1EEESH_SH_EEESB_SD_Li128ELb1ELb1ELb0ELb0EEENS1_19SingleTileSchedulerILb1ELb0ELb1ELi128EEEEEEEEEvNT_6ParamsE:
        .type           _ZN7cutlass13device_kernelIN5flash19enable_sm80_to_sm89INS1_16FlashAttnFwdSm80INS1_25CollectiveMainloopFwdSm80ILi4ELi1ELb0EN4cute5tupleIJNS5_1CILi128EEENS7_ILi64EEES8_EEELi128ENS_6half_tEfNS_4arch4Sm80ELb0ELb0ELb1ELb1ELb1ELb0ELb1ELb0EEENS1_21CollectiveEpilogueFwdINS6_IJS8_S8_S9_EEENS6_IJNS7_ILi1EEESH_SH_EEESB_SD_Li128ELb1ELb1ELb0ELb0EEENS1_19SingleTileSchedulerILb1ELb0ELb1ELi128EEEEEEEEEvNT_6ParamsE,@function
        .size           _ZN7cutlass13device_kernelIN5flash19enable_sm80_to_sm89INS1_16FlashAttnFwdSm80INS1_25CollectiveMainloopFwdSm80ILi4ELi1ELb0EN4cute5tupleIJNS5_1CILi128EEENS7_ILi64EEES8_EEELi128ENS_6half_tEfNS_4arch4Sm80ELb0ELb0ELb1ELb1ELb1ELb0ELb1ELb0EEENS1_21CollectiveEpilogueFwdINS6_IJS8_S8_S9_EEENS6_IJNS7_ILi1EEESH_SH_EEESB_SD_Li128ELb1ELb1ELb0ELb0EEENS1_19SingleTileSchedulerILb1ELb0ELb1ELi128EEEEEEEEEvNT_6ParamsE,(.L_x_28 - _ZN7cutlass13device_kernelIN5flash19enable_sm80_to_sm89INS1_16FlashAttnFwdSm80INS1_25CollectiveMainloopFwdSm80ILi4ELi1ELb0EN4cute5tupleIJNS5_1CILi128EEENS7_ILi64EEES8_EEELi128ENS_6half_tEfNS_4arch4Sm80ELb0ELb0ELb1ELb1ELb1ELb0ELb1ELb0EEENS1_21CollectiveEpilogueFwdINS6_IJS8_S8_S9_EEENS6_IJNS7_ILi1EEESH_SH_EEESB_SD_Li128ELb1ELb1ELb0ELb0EEENS1_19SingleTileSchedulerILb1ELb0ELb1ELi128EEEEEEEEEvNT_6ParamsE)
        .other          _ZN7cutlass13device_kernelIN5flash19enable_sm80_to_sm89INS1_16FlashAttnFwdSm80INS1_25CollectiveMainloopFwdSm80ILi4ELi1ELb0EN4cute5tupleIJNS5_1CILi128EEENS7_ILi64EEES8_EEELi128ENS_6half_tEfNS_4arch4Sm80ELb0ELb0ELb1ELb1ELb1ELb0ELb1ELb0EEENS1_21CollectiveEpilogueFwdINS6_IJS8_S8_S9_EEENS6_IJNS7_ILi1EEESH_SH_EEESB_SD_Li128ELb1ELb1ELb0ELb0EEENS1_19SingleTileSchedulerILb1ELb0ELb1ELi128EEEEEEEEEvNT_6ParamsE,@"STO_CUDA_ENTRY STV_DEFAULT"
_ZN7cutlass13device_kernelIN5flash19enable_sm80_to_sm89INS1_16FlashAttnFwdSm80INS1_25CollectiveMainloopFwdSm80ILi4ELi1ELb0EN4cute5tupleIJNS5_1CILi128EEENS7_ILi64EEES8_EEELi128ENS_6half_tEfNS_4arch4Sm80ELb0ELb0ELb1ELb1ELb1ELb0ELb1ELb0EEENS1_21CollectiveEpilogueFwdINS6_IJS8_S8_S9_EEENS6_IJNS7_ILi1EEESH_SH_EEESB_SD_Li128ELb1ELb1ELb0ELb0EEENS1_19SingleTileSchedulerILb1ELb0ELb1ELi128EEEEEEEEEvNT_6ParamsE:
[----:B------:R-:W-:Y:S01]  /*0000*/  LDC R1, c[0x0][0x28] ;  /* 0x00000a00ff017b82 */ /* 0x000fe20000000800 */
[----:B------:R-:W-:Y:S05]  /*0010*/  EXIT ;  /* 0x000000000000794d */ /* 0x000fea0003800000 */
.L_x_10:
        /* <DEDUP_REMOVED lines=14> */
.L_x_28:


//--------------------- .text._ZN7cutlass13device_kernelIN5flash19enable_sm80_to_sm89INS1_16FlashAttnFwdSm80INS1_25CollectiveMainloopFwdSm80ILi4ELi1ELb0EN4cute5tupleIJNS5_1CILi128EEENS7_ILi64EEES8_EEELi128ENS_6half_tEfNS_4arch4Sm80ELb0ELb0ELb1ELb1ELb1ELb1ELb1ELb0EEENS1_21CollectiveEpilogueFwdINS6_IJS8_S8_S9_EEENS6_IJNS7_ILi1EEESH_SH_EEESB_SD_Li128ELb1ELb1ELb0ELb0EEENS1_19SingleTileSchedulerILb1ELb0ELb1ELi128EEEEEEEEEvNT_6ParamsE --------------------------
	.section	.text._ZN7cutlass13device_kernelIN5flash19enable_sm80_to_sm89INS1_16FlashAttnFwdSm80INS1_25CollectiveMainloopFwdSm80ILi4ELi1ELb0EN4cute5tupleIJNS5_1CILi128EEENS7_ILi64EEES8_EEELi128ENS_6half_tEfNS_4arch4Sm80ELb0ELb0ELb1ELb1ELb1ELb1ELb1ELb0EEENS1_21CollectiveEpilogueFwdINS6_IJS8_S8_S9_EEENS6_IJNS7_ILi1EEESH_SH_EEESB_SD_Li128ELb1ELb1ELb0ELb0EEENS1_19SingleTileSchedulerILb1ELb0ELb1ELi128EEEEEEEEEvNT_6ParamsE,"ax",@progbits
	.align	128
.text._ZN7cutlass13device_kernelIN5flash19enable_sm80_to_sm89INS1_16FlashAttnFwdSm80INS1_25CollectiveMainloopFwdSm80ILi4ELi1ELb0EN4cute5tupleIJNS5_1CILi128EEENS7_ILi64EEES8_EEELi128ENS_6half_tEfNS_4arch4Sm80ELb0ELb0ELb1ELb1ELb1ELb1ELb1ELb0EEENS1_21CollectiveEpilogueFwdINS6_IJS8_S8_S9_EEENS6_IJNS7_ILi1EEESH_SH_EEESB_SD_Li128ELb1ELb1ELb0ELb0EEENS1_19SingleTileSchedulerILb1ELb0ELb1ELi128EEEEEEEEEvNT_6ParamsE:
        .type           _ZN7cutlass13device_kernelIN5flash19enable_sm80_to_sm89INS1_16FlashAttnFwdSm80INS1_25CollectiveMainloopFwdSm80ILi4ELi1ELb0EN4cute5tupleIJNS5_1CILi128EEENS7_ILi64EEES8_EEELi128ENS_6half_tEfNS_4arch4Sm80ELb0ELb0ELb1ELb1ELb1ELb1ELb1ELb0EEENS1_21CollectiveEpilogueFwdINS6_IJS8_S8_S9_EEENS6_IJNS7_ILi1EEESH_SH_EEESB_SD_Li128ELb1ELb1ELb0ELb0EEENS1_19SingleTileSchedulerILb1ELb0ELb1ELi128EEEEEEEEEvNT_6ParamsE,@function
        .size           _ZN7cutlass13device_kernelIN5flash19enable_sm80_to_sm89INS1_16FlashAttnFwdSm80INS1_25CollectiveMainloopFwdSm80ILi4ELi1ELb0EN4cute5tupleIJNS5_1CILi128EEENS7_ILi64EEES8_EEELi128ENS_6half_tEfNS_4arch4Sm80ELb0ELb0ELb1ELb1ELb1ELb1ELb1ELb0EEENS1_21CollectiveEpilogueFwdINS6_IJS8_S8_S9_EEENS6_IJNS7_ILi1EEESH_SH_EEESB_SD_Li128ELb1ELb1ELb0ELb0EEENS1_19SingleTileSchedulerILb1ELb0ELb1ELi128EEEEEEEEEvNT_6ParamsE,(.L_x_29 - _ZN7cutlass13device_kernelIN5flash19enable_sm80_to_sm89INS1_16FlashAttnFwdSm80INS1_25CollectiveMainloopFwdSm80ILi4ELi1ELb0EN4cute5tupleIJNS5_1CILi128EEENS7_ILi64EEES8_EEELi128ENS_6half_tEfNS_4arch4Sm80ELb0ELb0ELb1ELb1ELb1ELb1ELb1ELb0EEENS1_21CollectiveEpilogueFwdINS6_IJS8_S8_S9_EEENS6_IJNS7_ILi1EEESH_SH_EEESB_SD_Li128ELb1ELb1ELb0ELb0EEENS1_19SingleTileSchedulerILb1ELb0ELb1ELi128EEEEEEEEEvNT_6ParamsE)
        .other          _ZN7cutlass13device_kernelIN5flash19enable_sm80_to_sm89INS1_16FlashAttnFwdSm80INS1_25CollectiveMainloopFwdSm80ILi4ELi1ELb0EN4cute5tupleIJNS5_1CILi128EEENS7_ILi64EEES8_EEELi128ENS_6half_tEfNS_4arch4Sm80ELb0ELb0ELb1ELb1ELb1ELb1ELb1ELb0EEENS1_21CollectiveEpilogueFwdINS6_IJS8_S8_S9_EEENS6_IJNS7_ILi1EEESH_SH_EEESB_SD_Li128ELb1ELb1ELb0ELb0EEENS1_19SingleTileSchedulerILb1ELb0ELb1ELi128EEEEEEEEEvNT_6ParamsE,@"STO_CUDA_ENTRY STV_DEFAULT"
_ZN7cutlass13device_kernelIN5flash19enable_sm80_to_sm89INS1_16FlashAttnFwdSm80INS1_25CollectiveMainloopFwdSm80ILi4ELi1ELb0EN4cute5tupleIJNS5_1CILi128EEENS7_ILi64EEES8_EEELi128ENS_6half_tEfNS_4arch4Sm80ELb0ELb0ELb1ELb1ELb1ELb1ELb1ELb0EEENS1_21CollectiveEpilogueFwdINS6_IJS8_S8_S9_EEENS6_IJNS7_ILi1EEESH_SH_EEESB_SD_Li128ELb1ELb1ELb0ELb0EEENS1_19SingleTileSchedulerILb1ELb0ELb1ELi128EEEEEEEEEvNT_6ParamsE:
[----:B------:R-:W-:Y:S01]  /*0000*/  LDC R1, c[0x0][0x28] ;  /* 0x00000a00ff017b82 */ /* 0x000fe20000000800 */
[----:B------:R-:W-:Y:S05]  /*0010*/  EXIT ;  /* 0x000000000000794d */ /* 0x000fea0003800000 */
.L_x_11:
        /* <DEDUP_REMOVED lines=14> */
.L_x_29:


//--------------------- .text._ZN7cutlass13device_kernelIN5flash19enable_sm80_to_sm89INS1_16FlashAttnFwdSm80INS1_25CollectiveMainloopFwdSm80ILi4ELi1ELb0EN4cute5tupleIJNS5_1CILi128EEENS7_ILi48EEES8_EEELi128ENS_6half_tEfNS_4arch4Sm80ELb0ELb1ELb1ELb0ELb1ELb0ELb1ELb0EEENS1_21CollectiveEpilogueFwdINS6_IJS8_S8_S9_EEENS6_IJNS7_ILi1EEESH_SH_EEESB_SD_Li128ELb0ELb1ELb0ELb0EEENS1_19SingleTileSchedulerILb0ELb0ELb1ELi128EEEEEEEEEvNT_6ParamsE --------------------------
	.section	.text._ZN7cutlass13device_kernelIN5flash19enable_sm80_to_sm89INS1_16FlashAttnFwdSm80INS1_25CollectiveMainloopFwdSm80ILi4ELi1ELb0EN4cute5tupleIJNS5_1CILi128EEENS7_ILi48EEES8_EEELi128ENS_6half_tEfNS_4arch4Sm80ELb0ELb1ELb1ELb0ELb1ELb0ELb1ELb0EEENS1_21CollectiveEpilogueFwdINS6_IJS8_S8_S9_EEENS6_IJNS7_ILi1EEESH_SH_EEESB_SD_Li128ELb0ELb1ELb0ELb0EEENS1_19SingleTileSchedulerILb0ELb0ELb1ELi128EEEEEEEEEvNT_6ParamsE,"ax",@progbits
	.align	128
.text._ZN7cutlass13device_kernelIN5flash19enable_sm80_to_sm89INS1_16FlashAttnFwdSm80INS1_25CollectiveMainloopFwdSm80ILi4ELi1ELb0EN4cute5tupleIJNS5_1CILi128EEENS7_ILi48EEES8_EEELi128ENS_6half_tEfNS_4arch4Sm80ELb0ELb1ELb1ELb0ELb1ELb0ELb1ELb0EEENS1_21CollectiveEpilogueFwdINS6_IJS8_S8_S9_EEENS6_IJNS7_ILi1EEESH_SH_EEESB_SD_Li128ELb0ELb1ELb0ELb0EEENS1_19SingleTileSchedulerILb0ELb0ELb1ELi128EEEEEEEEEvNT_6ParamsE:
        .type           _ZN7cutlass13device_kernelIN5flash19enable_sm80_to_sm89INS1_16FlashAttnFwdSm80INS1_25CollectiveMainloopFwdSm80ILi4ELi1ELb0EN4cute5tupleIJNS5_1CILi128EEENS7_ILi48EEES8_EEELi128ENS_6half_tEfNS_4arch4Sm80ELb0ELb1ELb1ELb0ELb1ELb0ELb1ELb0EEENS1_21CollectiveEpilogueFwdINS6_IJS8_S8_S9_EEENS6_IJNS7_ILi1EEESH_SH_EEESB_SD_Li128ELb0ELb1ELb0ELb0EEENS1_19SingleTileSchedulerILb0ELb0ELb1ELi128EEEEEEEEEvNT_6ParamsE,@function
        .size           _ZN7cutlass13device_kernelIN5flash19enable_sm80_to_sm89INS1_16FlashAttnFwdSm80INS1_25CollectiveMainloopFwdSm80ILi4ELi1ELb0EN4cute5tupleIJNS5_1CILi128EEENS7_ILi48EEES8_EEELi128ENS_6half_tEfNS_4arch4Sm80ELb0ELb1ELb1ELb0ELb1ELb0ELb1ELb0EEENS1_21CollectiveEpilogueFwdINS6_IJS8_S8_S9_EEENS6_IJNS7_ILi1EEESH_SH_EEESB_SD_Li128ELb0ELb1ELb0ELb0EEENS1_19SingleTileSchedulerILb0ELb0ELb1ELi128EEEEEEEEEvNT_6ParamsE,(.L_x_30 - _ZN7cutlass13device_kernelIN5flash19enable_sm80_to_sm89INS1_16FlashAttnFwdSm80INS1_25CollectiveMainloopFwdSm80ILi4ELi1ELb0EN4cute5tupleIJNS5_1CILi128EEENS7_ILi48EEES8_EEELi128ENS_6half_tEfNS_4arch4Sm80ELb0ELb1ELb1ELb0ELb1ELb0ELb1ELb0EEENS1_21CollectiveEpilogueFwdINS6_IJS8_S8_S9_EEENS6_IJNS7_ILi1EEESH_SH_EEESB_SD_Li128ELb0ELb1ELb0ELb0EEENS1_19SingleTileSchedulerILb0ELb0ELb1ELi128EEEEEEEEEvNT_6ParamsE)
        .other          _ZN7cutlass13device_kernelIN5flash19enable_sm80_to_sm89INS1_16FlashAttnFwdSm80INS1_25CollectiveMainloopFwdSm80ILi4ELi1ELb0EN4cute5tupleIJNS5_1CILi128EEENS7_ILi48EEES8_EEELi128ENS_6half_tEfNS_4arch4Sm80ELb0ELb1ELb1ELb0ELb1ELb0ELb1ELb0EEENS1_21CollectiveEpilogueFwdINS6_IJS8_S8_S9_EEENS6_IJNS7_ILi1EEESH_SH_EEESB_SD_Li128ELb0ELb1ELb0ELb0EEENS1_19SingleTileSchedulerILb0ELb0ELb1ELi128EEEEEEEEEvNT_6ParamsE,@"STO_CUDA_ENTRY STV_DEFAULT"
_ZN7cutlass13device_kernelIN5flash19enable_sm80_to_sm89INS1_16FlashAttnFwdSm80INS1_25CollectiveMainloopFwdSm80ILi4ELi1ELb0EN4cute5tupleIJNS5_1CILi128EEENS7_ILi48EEES8_EEELi128ENS_6half_tEfNS_4arch4Sm80ELb0ELb1ELb1ELb0ELb1ELb0ELb1ELb0EEENS1_21CollectiveEpilogueFwdINS6_IJS8_S8_S9_EEENS6_IJNS7_ILi1EEESH_SH_EEESB_SD_Li128ELb0ELb1ELb0ELb0EEENS1_19SingleTileSchedulerILb0ELb0ELb1ELi128EEEEEEEEEvNT_6ParamsE:
[----:B------:R-:W-:Y:S01]  /*0000*/  LDC R1, c[0x0][0x28] ;  /* 0x00000a00ff017b82 */ /* 0x000fe20000000800 */
[----:B------:R-:W-:Y:S05]  /*0010*/  EXIT ;  /* 0x000000000000794d */ /* 0x000fea0003800000 */
.L_x_12:
        /* <DEDUP_REMOVED lines=14> */
.L_x_30:


//--------------------- .text._ZN7cutlass13device_kernelIN5flash19enable_sm80_to_sm89INS1_16FlashAttnFwdSm80INS1_25CollectiveMainloopFwdSm80ILi4ELi1ELb0EN4cute5tupleIJNS5_1CILi128EEENS7_ILi48EEES8_EEELi128ENS_6half_tEfNS_4arch4Sm80ELb0ELb1ELb1ELb1ELb1ELb0ELb1ELb0EEENS1_21CollectiveEpilogueFwdINS6_IJS8_S8_S9_EEENS6_IJNS7_ILi1EEESH_SH_EEESB_SD_Li128ELb1ELb1ELb0ELb0EEENS1_19SingleTileSchedulerILb1ELb0ELb1ELi128EEEEEEEEEvNT_6ParamsE --------------------------
	.section	.text._ZN7cutlass13device_kernelIN5flash19enable_sm80_to_sm89INS1_16FlashAttnFwdSm80INS1_25CollectiveMainloopFwdSm80ILi4ELi1ELb0EN4cute5tupleIJNS5_1CILi128EEENS7_ILi48EEES8_EEELi128ENS_6half_tEfNS_4arch4Sm80ELb0ELb1ELb1ELb1ELb1ELb0ELb1ELb0EEENS1_21CollectiveEpilogueFwdINS6_IJS8_S8_S9_EEENS6_IJNS7_ILi1EEESH_SH_EEESB_SD_Li128ELb1ELb1ELb0ELb0EEENS1_19SingleTileSchedulerILb1ELb0ELb1ELi128EEEEEEEEEvNT_6ParamsE,"ax",@progbits
	.align	128
.text._ZN7cutlass13device_kernelIN5flash19enable_sm80_to_sm89INS1_16FlashAttnFwdSm80INS1_25CollectiveMainloopFwdSm80ILi4ELi1ELb0EN4cute5tupleIJNS5_1CILi128EEENS7_ILi48EEES8_EEELi128ENS_6half_tEfNS_4arch4Sm80ELb0ELb1ELb1ELb1ELb1ELb0ELb1ELb0EEENS1_21CollectiveEpilogueFwdINS6_IJS8_S8_S9_EEENS6_IJNS7_ILi1EEESH_SH_EEESB_SD_Li128ELb1ELb1ELb0ELb0EEENS1_19SingleTileSchedulerILb1ELb0ELb1ELi128EEEEEEEEEvNT_6ParamsE:
        .type           _ZN7cutlass13device_kernelIN5flash19enable_sm80_to_sm89INS1_16FlashAttnFwdSm80INS1_25CollectiveMainloopFwdSm80ILi4ELi1ELb0EN4cute5tupleIJNS5_1CILi128EEENS7_ILi48EEES8_EEELi128ENS_6half_tEfNS_4arch4Sm80ELb0ELb1ELb1ELb1ELb1ELb0ELb1ELb0EEENS1_21CollectiveEpilogueFwdINS6_IJS8_S8_S9_EEENS6_IJNS7_ILi1EEESH_SH_EEESB_SD_Li128ELb1ELb1ELb0ELb0EEENS1_19SingleTileSchedulerILb1ELb0ELb1ELi128EEEEEEEEEvNT_6ParamsE,@function
        .size           _ZN7cutlass13device_kernelIN5flash19enable_sm80_to_sm89INS1_16FlashAttnFwdSm80INS1_25CollectiveMainloopFwdSm80ILi4ELi1ELb0EN4cute5tupleIJNS5_1CILi128EEENS7_ILi48EEES8_EEELi128ENS_6half_tEfNS_4arch4Sm80ELb0ELb1ELb1ELb1ELb1ELb0ELb1ELb0EEENS1_21CollectiveEpilogueFwdINS6_IJS8_S8_S9_EEENS6_IJNS7_ILi1EEESH_SH_EEESB_SD_Li128ELb1ELb1ELb0ELb0EEENS1_19SingleTileSchedulerILb1ELb0ELb1ELi128EEEEEEEEEvNT_6ParamsE,(.L_x_31 - _ZN7cutlass13device_kernelIN5flash19enable_sm80_to_sm89INS1_16FlashAttnFwdSm80INS1_25CollectiveMainloopFwdSm80ILi4ELi1ELb0EN4cute5tupleIJNS5_1CILi128EEENS7_ILi48EEES8_EEELi128ENS_6half_tEfNS_4arch4Sm80ELb0ELb1ELb1ELb1ELb1ELb0ELb1ELb0EEENS1_21CollectiveEpilogueFwdINS6_IJS8_S8_S9_EEENS6_IJNS7_ILi1EEESH_SH_EEESB_SD_Li128ELb1ELb1ELb0ELb0EEENS1_19SingleTileSchedulerILb1ELb0ELb1ELi128EEEEEEEEEvNT_6ParamsE)
        .other          _ZN7cutlass13device_kernelIN5flash19enable_sm80_to_sm89INS1_16FlashAttnFwdSm80INS1_25CollectiveMainloopFwdSm80ILi4ELi1ELb0EN4cute5tupleIJNS5_1CILi128EEENS7_ILi48EEES8_EEELi128ENS_6half_tEfNS_4arch4Sm80ELb0ELb1ELb1ELb1ELb1ELb0ELb1ELb0EEENS1_21CollectiveEpilogueFwdINS6_IJS8_S8_S9_EEENS6_IJNS7_ILi1EEESH_SH_EEESB_SD_Li128ELb1ELb1ELb0ELb0EEENS1_19SingleTileSchedulerILb1ELb0ELb1ELi128EEEEEEEEEvNT_6ParamsE,@"STO_CUDA_ENTRY STV_DEFAULT"
_ZN7cutlass13device_kernelIN5flash19enable_sm80_to_sm89INS1_16FlashAttnFwdSm80INS1_25CollectiveMainloopFwdSm80ILi4ELi1ELb0EN4cute5tupleIJNS5_1CILi128EEENS7_ILi48EEES8_EEELi128ENS_6half_tEfNS_4arch4Sm80ELb0ELb1ELb1ELb1ELb1ELb0ELb1ELb0EEENS1_21CollectiveEpilogueFwdINS6_IJS8_S8_S9_EEENS6_IJNS7_ILi1EEESH_SH_EEESB_SD_Li128ELb1ELb1ELb0ELb0EEENS1_19SingleTileSchedulerILb1ELb0ELb1ELi128EEEEEEEEEvNT_6ParamsE:
[----:B------:R-:W-:Y:S01]  /*0000*/  LDC R1, c[0x0][0x28] ;  /* 0x00000a00ff017b82 */ /* 0x000fe20000000800 */
[----:B------:R-:W-:Y:S05]  /*0010*/  EXIT ;  /* 0x000000000000794d */ /* 0x000fea0003800000 */
.L_x_13:
        /* <DEDUP_REMOVED lines=14> */
.L_x_31:


//--------------------- .text._ZN7cutlass13device_kernelIN5flash19enable_sm80_to_sm89INS1_16FlashAttnFwdSm80INS1_25CollectiveMainloopFwdSm80ILi4ELi1ELb0EN4cute5tupleIJNS5_1CILi128EEENS7_ILi48EEES8_EEELi128ENS_6half_tEfNS_4arch4Sm80ELb0ELb1ELb1ELb1ELb1ELb1ELb1ELb0EEENS1_21CollectiveEpilogueFwdINS6_IJS8_S8_S9_EEENS6_IJNS7_ILi1EEESH_SH_EEESB_SD_Li128ELb1ELb1ELb0ELb0EEENS1_19SingleTileSchedulerILb1ELb0ELb1ELi128EEEEEEEEEvNT_6ParamsE --------------------------
	.section	.text._ZN7cutlass13device_kernelIN5flash19enable_sm80_to_sm89INS1_16FlashAttnFwdSm80INS1_25CollectiveMainloopFwdSm80ILi4ELi1ELb0EN4cute5tupleIJNS5_1CILi128EEENS7_ILi48EEES8_EEELi128ENS_6half_tEfNS_4arch4Sm80ELb0ELb1ELb1ELb1ELb1ELb1ELb1ELb0EEENS1_21CollectiveEpilogueFwdINS6_IJS8_S8_S9_EEENS6_IJNS7_ILi1EEESH_SH_EEESB_SD_Li128ELb1ELb1ELb0ELb0EEENS1_19SingleTileSchedulerILb1ELb0ELb1ELi128EEEEEEEEEvNT_6ParamsE,"ax",@progbits
	.align	128
.text._ZN7cutlass13device_kernelIN5flash19enable_sm80_to_sm89INS1_16FlashAttnFwdSm80INS1_25CollectiveMainloopFwdSm80ILi4ELi1ELb0EN4cute5tupleIJNS5_1CILi128EEENS7_ILi48EEES8_EEELi128ENS_6half_tEfNS_4arch4Sm80ELb0ELb1ELb1ELb1ELb1ELb1ELb1ELb0EEENS1_21CollectiveEpilogueFwdINS6_IJS8_S8_S9_EEENS6_IJNS7_ILi1EEESH_SH_EEESB_SD_Li128ELb1ELb1ELb0ELb0EEENS1_19SingleTileSchedulerILb1ELb0ELb1ELi128EEEEEEEEEvNT_6ParamsE:
        .type           _ZN7cutlass13device_kernelIN5flash19enable_sm80_to_sm89INS1_16FlashAttnFwdSm80INS1_25CollectiveMainloopFwdSm80ILi4ELi1ELb0EN4cute5tupleIJNS5_1CILi128EEENS7_ILi48EEES8_EEELi128ENS_6half_tEfNS_4arch4Sm80ELb0ELb1ELb1ELb1ELb1ELb1ELb1ELb0EEENS1_21CollectiveEpilogueFwdINS6_IJS8_S8_S9_EEENS6_IJNS7_ILi1EEESH_SH_EEESB_SD_Li128ELb1ELb1ELb0ELb0EEENS1_19SingleTileSchedulerILb1ELb0ELb1ELi128EEEEEEEEEvNT_6ParamsE,@function
        .size           _ZN7cutlass13device_kernelIN5flash19enable_sm80_to_sm89INS1_16FlashAttnFwdSm80INS1_25CollectiveMainloopFwdSm80ILi4ELi1ELb0EN4cute5tupleIJNS5_1CILi128EEENS7_ILi48EEES8_EEELi128ENS_6half_tEfNS_4arch4Sm80ELb0ELb1ELb1ELb1ELb1ELb1ELb1ELb0EEENS1_21CollectiveEpilogueFwdINS6_IJS8_S8_S9_EEENS6_IJNS7_ILi1EEESH_SH_EEESB_SD_Li128ELb1ELb1ELb0ELb0EEENS1_19SingleTileSchedulerILb1ELb0ELb1ELi128EEEEEEEEEvNT_6ParamsE,(.L_x_32 - _ZN7cutlass13device_kernelIN5flash19enable_sm80_to_sm89INS1_16FlashAttnFwdSm80INS1_25CollectiveMainloopFwdSm80ILi4ELi1ELb0EN4cute5tupleIJNS5_1CILi128EEENS7_ILi48EEES8_EEELi128ENS_6half_tEfNS_4arch4Sm80ELb0ELb1ELb1ELb1ELb1ELb1ELb1ELb0EEENS1_21CollectiveEpilogueFwdINS6_IJS8_S8_S9_EEENS6_IJNS7_ILi1EEESH_SH_EEESB_SD_Li128ELb1ELb1ELb0ELb0EEENS1_19SingleTileSchedulerILb1ELb0ELb1ELi128EEEEEEEEEvNT_6ParamsE)
        .other          _ZN7cutlass13device_kernelIN5flash19enable_sm80_to_sm89INS1_16FlashAttnFwdSm80INS1_25CollectiveMainloopFwdSm80ILi4ELi1ELb0EN4cute5tupleIJNS5_1CILi128EEENS7_ILi48EEES8_EEELi128ENS_6half_tEfNS_4arch4Sm80ELb0ELb1ELb1ELb1ELb1ELb1ELb1ELb0EEENS1_21CollectiveEpilogueFwdINS6_IJS8_S8_S9_EEENS6_IJNS7_ILi1EEESH_SH_EEESB_SD_Li128ELb1ELb1ELb0ELb0EEENS1_19SingleTileSchedulerILb1ELb0ELb1ELi128EEEEEEEEEvNT_6ParamsE,@"STO_CUDA_ENTRY STV_DEFAULT"
_ZN7cutlass13device_kernelIN5flash19enable_sm80_to_sm89INS1_16FlashAttnFwdSm80INS1_25CollectiveMainloopFwdSm80ILi4ELi1ELb0EN4cute5tupleIJNS5_1CILi128EEENS7_ILi48EEES8_EEELi128ENS_6half_tEfNS_4arch4Sm80ELb0ELb1ELb1ELb1ELb1ELb1ELb1ELb0EEENS1_21CollectiveEpilogueFwdINS6_IJS8_S8_S9_EEENS6_IJNS7_ILi1EEESH_SH_EEESB_SD_Li128ELb1ELb1ELb0ELb0EEENS1_19SingleTileSchedulerILb1ELb0ELb1ELi128EEEEEEEEEvNT_6ParamsE:
[----:B------:R-:W-:Y:S01]  /*0000*/  LDC R1, c[0x0][0x28] ;  /* 0x00000a00ff017b82 */ /* 0x000fe20000000800 */
[----:B------:R-:W-:Y:S05]  /*0010*/  EXIT ;  /* 0x000000000000794d */ /* 0x000fea0003800000 */
.L_x_14:
        /* <DEDUP_REMOVED lines=14> */
.L_x_32:


//--------------------- .text._ZN7cutlass13device_kernelIN5flash19enable_sm80_to_sm89INS1_16FlashAttnFwdSm80INS1_25CollectiveMainloopFwdSm80ILi4ELi1ELb0EN4cute5tupleIJNS5_1CILi128EEENS7_ILi64EEES8_EEELi128ENS_6half_tEfNS_4arch4Sm80ELb1ELb0ELb1ELb0ELb1ELb0ELb1ELb0EEENS1_21CollectiveEpilogueFwdINS6_IJS8_S8_S9_EEENS6_IJNS7_ILi1EEESH_SH_EEESB_SD_Li128ELb0ELb1ELb0ELb0EEENS1_30DynamicPersistentTileSchedulerILi128ELi128ELb0ELb1ELb0EEEEEEEEEvNT_6ParamsE --------------------------
	.section	.text._ZN7cutlass13device_kernelIN5flash19enable_sm80_to_sm89INS1_16FlashAttnFwdSm80INS1_25CollectiveMainloopFwdSm80ILi4ELi1ELb0EN4cute5tupleIJNS5_1CILi128EEENS7_ILi64EEES8_EEELi128ENS_6half_tEfNS_4arch4Sm80ELb1ELb0ELb1ELb0ELb1ELb0ELb1ELb0EEENS1_21CollectiveEpilogueFwdINS6_IJS8_S8_S9_EEENS6_IJNS7_ILi1EEESH_SH_EEESB_SD_Li128ELb0ELb1ELb0ELb0EEENS1_30DynamicPersistentTileSchedulerILi128ELi128ELb0ELb1ELb0EEEEEEEEEvNT_6ParamsE,"ax",@progbits
	.align	128
.text._ZN7cutlass13device_kernelIN5flash19enable_sm80_to_sm89INS1_16FlashAttnFwdSm80INS1_25CollectiveMainloopFwdSm80ILi4ELi1ELb0EN4cute5tupleIJNS5_1CILi128EEENS7_ILi64EEES8_EEELi128ENS_6half_tEfNS_4arch4Sm80ELb1ELb0ELb1ELb0ELb1ELb0ELb1ELb0EEENS1_21CollectiveEpilogueFwdINS6_IJS8_S8_S9_EEENS6_IJNS7_ILi1EEESH_SH_EEESB_SD_Li128ELb0ELb1ELb0ELb0EEENS1_30DynamicPersistentTileSchedulerILi128ELi128ELb0ELb1ELb0EEEEEEEEEvNT_6ParamsE:
        .type           _ZN7cutlass13device_kernelIN5flash19enable_sm80_to_sm89INS1_16FlashAttnFwdSm80INS1_25CollectiveMainloopFwdSm80ILi4ELi1ELb0EN4cute5tupleIJNS5_1CILi128EEENS7_ILi64EEES8_EEELi128ENS_6half_tEfNS_4arch4Sm80ELb1ELb0ELb1ELb0ELb1ELb0ELb1ELb0EEENS1_21CollectiveEpilogueFwdINS6_IJS8_S8_S9_EEENS6_IJNS7_ILi1EEESH_SH_EEESB_SD_Li128ELb0ELb1ELb0ELb0EEENS1_30DynamicPersistentTileSchedulerILi128ELi128ELb0ELb1ELb0EEEEEEEEEvNT_6ParamsE,@function
        .size           _ZN7cutlass13device_kernelIN5flash19enable_sm80_to_sm89INS1_16FlashAttnFwdSm80INS1_25CollectiveMainloopFwdSm80ILi4ELi1ELb0EN4cute5tupleIJNS5_1CILi128EEENS7_ILi64EEES8_EEELi128ENS_6half_tEfNS_4arch4Sm80ELb1ELb0ELb1ELb0ELb1ELb0ELb1ELb0EEENS1_21CollectiveEpilogueFwdINS6_IJS8_S8_S9_EEENS6_IJNS7_ILi1EEESH_SH_EEESB_SD_Li128ELb0ELb1ELb0ELb0EEENS1_30DynamicPersistentTileSchedulerILi128ELi128ELb0ELb1ELb0EEEEEEEEEvNT_6ParamsE,(.L_x_33 - _ZN7cutlass13device_kernelIN5flash19enable_sm80_to_sm89INS1_16FlashAttnFwdSm80INS1_25CollectiveMainloopFwdSm80ILi4ELi1ELb0EN4cute5tupleIJNS5_1CILi128EEENS7_ILi64EEES8_EEELi128ENS_6half_tEfNS_4arch4Sm80ELb1ELb0ELb1ELb0ELb1ELb0ELb1ELb0EEENS1_21CollectiveEpilogueFwdINS6_IJS8_S8_S9_EEENS6_IJNS7_ILi1EEESH_SH_EEESB_SD_Li128ELb0ELb1ELb0ELb0EEENS1_30DynamicPersistentTileSchedulerILi128ELi128ELb0ELb1ELb0EEEEEEEEEvNT_6ParamsE)
        .other          _ZN7cutlass13device_kernelIN5flash19enable_sm80_to_sm89INS1_16FlashAttnFwdSm80INS1_25CollectiveMainloopFwdSm80ILi4ELi1ELb0EN4cute5tupleIJNS5_1CILi128EEENS7_ILi64EEES8_EEELi128ENS_6half_tEfNS_4arch4Sm80ELb1ELb0ELb1ELb0ELb1ELb0ELb1ELb0EEENS1_21CollectiveEpilogueFwdINS6_IJS8_S8_S9_EEENS6_IJNS7_ILi1EEESH_SH_EEESB_SD_Li128ELb0ELb1ELb0ELb0EEENS1_30DynamicPersistentTileSchedulerILi128ELi128ELb0ELb1ELb0EEEEEEEEEvNT_6ParamsE,@"STO_CUDA_ENTRY STV_DEFAULT"
_ZN7cutlass13device_kernelIN5flash19enable_sm80_to_sm89INS1_16FlashAttnFwdSm80INS1_25CollectiveMainloopFwdSm80ILi4ELi1ELb0EN4cute5tupleIJNS5_1CILi128EEENS7_ILi64EEES8_EEELi128ENS_6half_tEfNS_4arch4Sm80ELb1ELb0ELb1ELb0ELb1ELb0ELb1ELb0EEENS1_21CollectiveEpilogueFwdINS6_IJS8_S8_S9_EEENS6_IJNS7_ILi1EEESH_SH_EEESB_SD_Li128ELb0ELb1ELb0ELb0EEENS1_30DynamicPersistentTileSchedulerILi128ELi128ELb0ELb1ELb0EEEEEEEEEvNT_6ParamsE:
[----:B------:R-:W-:Y:S01]  /*0000*/  LDC R1, c[0x0][0x28] ;  /* 0x00000a00ff017b82 */ /* 0x000fe20000000800 */
[----:B------:R-:W-:Y:S05]  /*0010*/  EXIT ;  /* 0x000000000000794d */ /* 0x000fea0003800000 */
.L_x_15:
        /* <DEDUP_REMOVED lines=14> */
.L_x_33:


//--------------------- .text._ZN7cutlass13device_kernelIN5flash19enable_sm80_to_sm89INS1_16FlashAttnFwdSm80INS1_25CollectiveMainloopFwdSm80ILi4ELi1ELb0EN4cute5tupleIJNS5_1CILi128EEENS7_ILi64EEES8_EEELi128ENS_6half_tEfNS_4arch4Sm80ELb1ELb0ELb1ELb1ELb1ELb0ELb1ELb0EEENS1_21CollectiveEpilogueFwdINS6_IJS8_S8_S9_EEENS6_IJNS7_ILi1EEESH_SH_EEESB_SD_Li128ELb1ELb1ELb0ELb0EEENS1_19SingleTileSchedulerILb1ELb0ELb1ELi128EEEEEEEEEvNT_6ParamsE --------------------------
	.section	.text._ZN7cutlass13device_kernelIN5flash19enable_sm80_to_sm89INS1_16FlashAttnFwdSm80INS1_25CollectiveMainloopFwdSm80ILi4ELi1ELb0EN4cute5tupleIJNS5_1CILi128EEENS7_ILi64EEES8_EEELi128ENS_6half_tEfNS_4arch4Sm80ELb1ELb0ELb1ELb1ELb1ELb0ELb1ELb0EEENS1_21CollectiveEpilogueFwdINS6_IJS8_S8_S9_EEENS6_IJNS7_ILi1EEESH_SH_EEESB_SD_Li128ELb1ELb1ELb0ELb0EEENS1_19SingleTileSchedulerILb1ELb0ELb1ELi128EEEEEEEEEvNT_6ParamsE,"ax",@progbits
	.align	128
.text._ZN7cutlass13device_kernelIN5flash19enable_sm80_to_sm89INS1_16FlashAttnFwdSm80INS1_25CollectiveMainloopFwdSm80ILi4ELi1ELb0EN4cute5tupleIJNS5_1CILi128EEENS7_ILi64EEES8_EEELi128ENS_6half_tEfNS_4arch4Sm80ELb1ELb0ELb1ELb1ELb1ELb0ELb1ELb0EEENS1_21CollectiveEpilogueFwdINS6_IJS8_S8_S9_EEENS6_IJNS7_ILi1EEESH_SH_EEESB_SD_Li128ELb1ELb1ELb0ELb0EEENS1_19SingleTileSchedulerILb1ELb0ELb1ELi128EEEEEEEEEvNT_6ParamsE:
        .type           _ZN7cutlass13device_kernelIN5flash19enable_sm80_to_sm89INS1_16FlashAttnFwdSm80INS1_25CollectiveMainloopFwdSm80ILi4ELi1ELb0EN4cute5tupleIJNS5_1CILi128EEENS7_ILi64EEES8_EEELi128ENS_6half_tEfNS_4arch4Sm80ELb1ELb0ELb1ELb1ELb1ELb0ELb1ELb0EEENS1_21CollectiveEpilogueFwdINS6_IJS8_S8_S9_EEENS6_IJNS7_ILi1EEESH_SH_EEESB_SD_Li128ELb1ELb1ELb0ELb0EEENS1_19SingleTileSchedulerILb1ELb0ELb1ELi128EEEEEEEEEvNT_6ParamsE,@function
        .size           _ZN7cutlass13device_kernelIN5flash19enable_sm80_to_sm89INS1_16FlashAttnFwdSm80INS1_25CollectiveMainloopFwdSm80ILi4ELi1ELb0EN4cute5tupleIJNS5_1CILi128EEENS7_ILi64EEES8_EEELi128ENS_6half_tEfNS_4arch4Sm80ELb1ELb0ELb1ELb1ELb1ELb0ELb1ELb0EEENS1_21CollectiveEpilogueFwdINS6_IJS8_S8_S9_EEENS6_IJNS7_ILi1EEESH_SH_EEESB_SD_Li128ELb1ELb1ELb0ELb0EEENS1_19SingleTileSchedulerILb1ELb0ELb1ELi128EEEEEEEEEvNT_6ParamsE,(.L_x_34 - _ZN7cutlass13device_kernelIN5flash19enable_sm80_to_sm89INS1_16FlashAttnFwdSm80INS1_25CollectiveMainloopFwdSm80ILi4ELi1ELb0EN4cute5tupleIJNS5_1CILi128EEENS7_ILi64EEES8_EEELi128ENS_6half_tEfNS_4arch4Sm80ELb1ELb0ELb1ELb1ELb1ELb0ELb1ELb0EEENS1_21CollectiveEpilogueFwdINS6_IJS8_S8_S9_EEENS6_IJNS7_ILi1EEESH_SH_EEESB_SD_Li128ELb1ELb1ELb0ELb0EEENS1_19SingleTileSchedulerILb1ELb0ELb1ELi128EEEEEEEEEvNT_6ParamsE)
        .other          _ZN7cutlass13device_kernelIN5flash19enable_sm80_to_sm89INS1_16FlashAttnFwdSm80INS1_25CollectiveMainloopFwdSm80ILi4ELi1ELb0EN4cute5tupleIJNS5_1CILi128EEENS7_ILi64EEES8_EEELi128ENS_6half_tEfNS_4arch4Sm80ELb1ELb0ELb1ELb1ELb1ELb0ELb1ELb0EEENS1_21CollectiveEpilogueFwdINS6_IJS8_S8_S9_EEENS6_IJNS7_ILi1EEESH_SH_EEESB_SD_Li128ELb1ELb1ELb0ELb0EEENS1_19SingleTileSchedulerILb1ELb0ELb1ELi128EEEEEEEEEvNT_6ParamsE,@"STO_CUDA_ENTRY STV_DEFAULT"
_ZN7cutlass13device_kernelIN5flash19enable_sm80_to_sm89INS1_16FlashAttnFwdSm80INS1_25CollectiveMainloopFwdSm80ILi4ELi1ELb0EN4cute5tupleIJNS5_1CILi128EEENS7_ILi64EEES8_EEELi128ENS_6half_tEfNS_4arch4Sm80ELb1ELb0ELb1ELb1ELb1ELb0ELb1ELb0EEENS1_21CollectiveEpilogueFwdINS6_IJS8_S8_S9_EEENS6_IJNS7_ILi1EEESH_SH_EEESB_SD_Li128ELb1ELb1ELb0ELb0EEENS1_19SingleTileSchedulerILb1ELb0ELb1ELi128EEEEEEEEEvNT_6ParamsE:
[----:B------:R-:W-:Y:S01]  /*0000*/  LDC R1, c[0x0][0x28] ;  /* 0x00000a00ff017b82 */ /* 0x000fe20000000800 */
[----:B------:R-:W-:Y:S05]  /*0010*/  EXIT ;  /* 0x000000000000794d */ /* 0x000fea0003800000 */
.L_x_16:
        /* <DEDUP_REMOVED lines=14> */
.L_x_34:


//--------------------- .text._ZN7cutlass13device_kernelIN5flash19enable_sm80_to_sm89INS1_16FlashAttnFwdSm80INS1_25CollectiveMainloopFwdSm80ILi4ELi1ELb0EN4cute5tupleIJNS5_1CILi128EEENS7_ILi64EEES8_EEELi128ENS_6half_tEfNS_4arch4Sm80ELb1ELb0ELb1ELb1ELb1ELb1ELb1ELb0EEENS1_21CollectiveEpilogueFwdINS6_IJS8_S8_S9_EEENS6_IJNS7_ILi1EEESH_SH_EEESB_SD_Li128ELb1ELb1ELb0ELb0EEENS1_19SingleTileSchedulerILb1ELb0ELb1ELi128EEEEEEEEEvNT_6ParamsE --------------------------
	.section	.text._ZN7cutlass13device_kernelIN5flash19enable_sm80_to_sm89INS1_16FlashAttnFwdSm80INS1_25CollectiveMainloopFwdSm80ILi4ELi1ELb0EN4cute5tupleIJNS5_1CILi128EEENS7_ILi64EEES8_EEELi128ENS_6half_tEfNS_4arch4Sm80ELb1ELb0ELb1ELb1ELb1ELb1ELb1ELb0EEENS1_21CollectiveEpilogueFwdINS6_IJS8_S8_S9_EEENS6_IJNS7_ILi1EEESH_SH_EEESB_SD_Li128ELb1ELb1ELb0ELb0EEENS1_19SingleTileSchedulerILb1ELb0ELb1ELi128EEEEEEEEEvNT_6ParamsE,"ax",@progbits
	.align	128
.text._ZN7cutlass13device_kernelIN5flash19enable_sm80_to_sm89INS1_16FlashAttnFwdSm80INS1_25CollectiveMainloopFwdSm80ILi4ELi1ELb0EN4cute5tupleIJNS5_1CILi128EEENS7_ILi64EEES8_EEELi128ENS_6half_tEfNS_4arch4Sm80ELb1ELb0ELb1ELb1ELb1ELb1ELb1ELb0EEENS1_21CollectiveEpilogueFwdINS6_IJS8_S8_S9_EEENS6_IJNS7_ILi1EEESH_SH_EEESB_SD_Li128ELb1ELb1ELb0ELb0EEENS1_19SingleTileSchedulerILb1ELb0ELb1ELi128EEEEEEEEEvNT_6ParamsE:
        .type           _ZN7cutlass13device_kernelIN5flash19enable_sm80_to_sm89INS1_16FlashAttnFwdSm80INS1_25CollectiveMainloopFwdSm80ILi4ELi1ELb0EN4cute5tupleIJNS5_1CILi128EEENS7_ILi64EEES8_EEELi128ENS_6half_tEfNS_4arch4Sm80ELb1ELb0ELb1ELb1ELb1ELb1ELb1ELb0EEENS1_21CollectiveEpilogueFwdINS6_IJS8_S8_S9_EEENS6_IJNS7_ILi1EEESH_SH_EEESB_SD_Li128ELb1ELb1ELb0ELb0EEENS1_19SingleTileSchedulerILb1ELb0ELb1ELi128EEEEEEEEEvNT_6ParamsE,@function
        .size           _ZN7cutlass13device_kernelIN5flash19enable_sm80_to_sm89INS1_16FlashAttnFwdSm80INS1_25CollectiveMainloopFwdSm80ILi4ELi1ELb0EN4cute5tupleIJNS5_1CILi128EEENS7_ILi64EEES8_EEELi128ENS_6half_tEfNS_4arch4Sm80ELb1ELb0ELb1ELb1ELb1ELb1ELb1ELb0EEENS1_21CollectiveEpilogueFwdINS6_IJS8_S8_S9_EEENS6_IJNS7_ILi1EEESH_SH_EEESB_SD_Li128ELb1ELb1ELb0ELb0EEENS1_19SingleTileSchedulerILb1ELb0ELb1ELi128EEEEEEEEEvNT_6ParamsE,(.L_x_35 - _ZN7cutlass13device_kernelIN5flash19enable_sm80_to_sm89INS1_16FlashAttnFwdSm80INS1_25CollectiveMainloopFwdSm80ILi4ELi1ELb0EN4cute5tupleIJNS5_1CILi128EEENS7_ILi64EEES8_EEELi128ENS_6half_tEfNS_4arch4Sm80ELb1ELb0ELb1ELb1ELb1ELb1ELb1ELb0EEENS1_21CollectiveEpilogueFwdINS6_IJS8_S8_S9_EEENS6_IJNS7_ILi1EEESH_SH_EEESB_SD_Li128ELb1ELb1ELb0ELb0EEENS1_19SingleTileSchedulerILb1ELb0ELb1ELi128EEEEEEEEEvNT_6ParamsE)
        .other          _ZN7cutlass13device_kernelIN5flash19enable_sm80_to_sm89INS1_16FlashAttnFwdSm80INS1_25CollectiveMainloopFwdSm80ILi4ELi1ELb0EN4cute5tupleIJNS5_1CILi128EEENS7_ILi64EEES8_EEELi128ENS_6half_tEfNS_4arch4Sm80ELb1ELb0ELb1ELb1ELb1ELb1ELb1ELb0EEENS1_21CollectiveEpilogueFwdINS6_IJS8_S8_S9_EEENS6_IJNS7_ILi1EEESH_SH_EEESB_SD_Li128ELb1ELb1ELb0ELb0EEENS1_19SingleTileSchedulerILb1ELb0ELb1ELi128EEEEEEEEEvNT_6ParamsE,@"STO_CUDA_ENTRY STV_DEFAULT"
_ZN7cutlass13device_kernelIN5flash19enable_sm80_to_sm89INS1_16FlashAttnFwdSm80INS1_25CollectiveMainloopFwdSm80ILi4ELi1ELb0EN4cute5tupleIJNS5_1CILi128EEENS7_ILi64EEES8_EEELi128ENS_6half_tEfNS_4arch4Sm80ELb1ELb0ELb1ELb1ELb1ELb1ELb1ELb0EEENS1_21CollectiveEpilogueFwdINS6_IJS8_S8_S9_EEENS6_IJNS7_ILi1EEESH_SH_EEESB_SD_Li128ELb1ELb1ELb0ELb0EEENS1_19SingleTileSchedulerILb1ELb0ELb1ELi128EEEEEEEEEvNT_6ParamsE:
[----:B------:R-:W-:Y:S01]  /*0000*/  LDC R1, c[0x0][0x28] ;  /* 0x00000a00ff017b82 */ /* 0x000fe20000000800 */
[----:B------:R-:W-:Y:S05]  /*0010*/  EXIT ;  /* 0x000000000000794d */ /* 0x000fea0003800000 */
.L_x_17:
        /* <DEDUP_REMOVED lines=14> */
.L_x_35:


//--------------------- .nv.shared.reserved.0     --------------------------
	.section	.nv.shared.reserved.0,"aw",@nobits
	.weak		__nv_reservedSMEM_offset_0_alias
	.size		__nv_reservedSMEM_offset_0_alias, 0, 0
	.other		__nv_reservedSMEM_offset_0_alias,@"STO_CUDA_RESERVED_SHARED STV_DEFAULT"
__nv_reservedSMEM_offset_0_alias:
	.zero		0


//--------------------- .nv.global                --------------------------
	.section	.nv.global,"aw",@nobits
.nv.global:
	.type		_ZN80_INTERNAL_77ea243b_44_flash_fwd_hdim128_fp16_paged_softcap_sm80_cu_b81ac279_29914cute1_E,@object
	.size		_ZN80_INTERNAL_77ea243b_44_flash_fwd_hdim128_fp16_paged_softcap_sm80_cu_b81ac279_29914cute1_E,(_ZN80_INTERNAL_77ea243b_44_flash_fwd_hdim128_fp16_paged_softcap_sm80_cu_b81ac279_29914cuda3std3__45__cpo6cbeginE - _ZN80_INTERNAL_77ea243b_44_flash_fwd_hdim128_fp16_paged_softcap_sm80_cu_b81ac279_29914cute1_E)
_ZN80_INTERNAL_77ea243b_44_flash_fwd_hdim128_fp16_paged_softcap_sm80_cu_b81ac279_29914cute1_E:
	.zero		1
	.type		_ZN80_INTERNAL_77ea243b_44_flash_fwd_hdim128_fp16_paged_softcap_sm80_cu_b81ac279_29914cuda3std3__45__cpo6cbeginE,@object
	.size		_ZN80_INTERNAL_77ea243b_44_flash_fwd_hdim128_fp16_paged_softcap_sm80_cu_b81ac279_29914cuda3std3__45__cpo6cbeginE,(_ZN80_INTERNAL_77ea243b_44_flash_fwd_hdim128_fp16_paged_softcap_sm80_cu_b81ac279_29914cuda3std3__48in_placeE - _ZN80_INTERNAL_77ea243b_44_flash_fwd_hdim128_fp16_paged_softcap_sm80_cu_b81ac279_29914cuda3std3__45__cpo6cbeginE)
_ZN80_INTERNAL_77ea243b_44_flash_fwd_hdim128_fp16_paged_softcap_sm80_cu_b81ac279_29914cuda3std3__45__cpo6cbeginE:
	.zero		1
	.type		_ZN80_INTERNAL_77ea243b_44_flash_fwd_hdim128_fp16_paged_softcap_sm80_cu_b81ac279_29914cuda3std3__48in_placeE,@object
	.size		_ZN80_INTERNAL_77ea243b_44_flash_fwd_hdim128_fp16_paged_softcap_sm80_cu_b81ac279_29914cuda3std3__48in_placeE,(_ZN80_INTERNAL_77ea243b_44_flash_fwd_hdim128_fp16_paged_softcap_sm80_cu_b81ac279_29914cuda3std6ranges3__45__cpo9iter_moveE - _ZN80_INTERNAL_77ea243b_44_flash_fwd_hdim128_fp16_paged_softcap_sm80_cu_b81ac279_29914cuda3std3__48in_placeE)
_ZN80_INTERNAL_77ea243b_44_flash_fwd_hdim128_fp16_paged_softcap_sm80_cu_b81ac279_29914cuda3std3__48in_placeE:
	.zero		1
	.type		_ZN80_INTERNAL_77ea243b_44_flash_fwd_hdim128_fp16_paged_softcap_sm80_cu_b81ac279_29914cuda3std6ranges3__45__cpo9iter_moveE,@object
	.size		_ZN80_INTERNAL_77ea243b_44_flash_fwd_hdim128_fp16_paged_softcap_sm80_cu_b81ac279_29914cuda3std6ranges3__45__cpo9iter_moveE,(_ZN80_INTERNAL_77ea243b_44_flash_fwd_hdim128_fp16_paged_softcap_sm80_cu_b81ac279_29914cuda3std3__45__cpo5beginE - _ZN80_INTERNAL_77ea243b_44_flash_fwd_hdim128_fp16_paged_softcap_sm80_cu_b81ac279_29914cuda3std6ranges3__45__cpo9iter_moveE)
_ZN80_INTERNAL_77ea243b_44_flash_fwd_hdim128_fp16_paged_softcap_sm80_cu_b81ac279_29914cuda3std6ranges3__45__cpo9iter_moveE:
	.zero		1
	.type		_ZN80_INTERNAL_77ea243b_44_flash_fwd_hdim128_fp16_paged_softcap_sm80_cu_b81ac279_29914cuda3std3__45__cpo5beginE,@object
	.size		_ZN80_INTERNAL_77ea243b_44_flash_fwd_hdim128_fp16_paged_softcap_sm80_cu_b81ac279_29914cuda3std3__45__cpo5beginE,(_ZN80_INTERNAL_77ea243b_44_flash_fwd_hdim128_fp16_paged_softcap_sm80_cu_b81ac279_29914cuda3std3__482_GLOBAL__N__77ea243b_44_flash_fwd_hdim128_fp16_paged_softcap_sm80_cu_b81ac279_29916ignoreE - _ZN80_INTERNAL_77ea243b_44_flash_fwd_hdim128_fp16_paged_softcap_sm80_cu_b81ac279_29914cuda3std3__45__cpo5beginE)
_ZN80_INTERNAL_77ea243b_44_flash_fwd_hdim128_fp16_paged_softcap_sm80_cu_b81ac279_29914cuda3std3__45__cpo5beginE:
	.zero		1
	.type		_ZN80_INTERNAL_77ea243b_44_flash_fwd_hdim128_fp16_paged_softcap_sm80_cu_b81ac279_29914cuda3std3__482_GLOBAL__N__77ea243b_44_flash_fwd_hdim128_fp16_paged_softcap_sm80_cu_b81ac279_29916ignoreE,@object
	.size		_ZN80_INTERNAL_77ea243b_44_flash_fwd_hdim128_fp16_paged_softcap_sm80_cu_b81ac279_29914cuda3std3__482_GLOBAL__N__77ea243b_44_flash_fwd_hdim128_fp16_paged_softcap_sm80_cu_b81ac279_29916ignoreE,(_ZN80_INTERNAL_77ea243b_44_flash_fwd_hdim128_fp16_paged_softcap_sm80_cu_b81ac279_29914cute7productE - _ZN80_INTERNAL_77ea243b_44_flash_fwd_hdim128_fp16_paged_softcap_sm80_cu_b81ac279_29914cuda3std3__482_GLOBAL__N__77ea243b_44_flash_fwd_hdim128_fp16_paged_softcap_sm80_cu_b81ac279_29916ignoreE)
_ZN80_INTERNAL_77ea243b_44_flash_fwd_hdim128_fp16_paged_softcap_sm80_cu_b81ac279_29914cuda3std3__482_GLOBAL__N__77ea243b_44_flash_fwd_hdim128_fp16_paged_softcap_sm80_cu_b81ac279_29916ignoreE:
	.zero		1
	.type		_ZN80_INTERNAL_77ea243b_44_flash_fwd_hdim128_fp16_paged_softcap_sm80_cu_b81ac279_29914cute7productE,@object
	.size		_ZN80_INTERNAL_77ea243b_44_flash_fwd_hdim128_fp16_paged_softcap_sm80_cu_b81ac279_29914cute7productE,(_ZN80_INTERNAL_77ea243b_44_flash_fwd_hdim128_fp16_paged_softcap_sm80_cu_b81ac279_29914cuda3std3__45__cpo3endE - _ZN80_INTERNAL_77ea243b_44_flash_fwd_hdim128_fp16_paged_softcap_sm80_cu_b81ac279_29914cute7productE)
_ZN80_INTERNAL_77ea243b_44_flash_fwd_hdim128_fp16_paged_softcap_sm80_cu_b81ac279_29914cute7productE:
	.zero		1
	.type		_ZN80_INTERNAL_77ea243b_44_flash_fwd_hdim128_fp16_paged_softcap_sm80_cu_b81ac279_29914cuda3std3__45__cpo3endE,@object
	.size		_ZN80_INTERNAL_77ea243b_44_flash_fwd_hdim128_fp16_paged_softcap_sm80_cu_b81ac279_29914cuda3std3__45__cpo3endE,(_ZN80_INTERNAL_77ea243b_44_flash_fwd_hdim128_fp16_paged_softcap_sm80_cu_b81ac279_29914cuda3std3__419piecewise_constructE - _ZN80_INTERNAL_77ea243b_44_flash_fwd_hdim128_fp16_paged_softcap_sm80_cu_b81ac279_29914cuda3std3__45__cpo3endE)
_ZN80_INTERNAL_77ea243b_44_flash_fwd_hdim128_fp16_paged_softcap_sm80_cu_b81ac279_29914cuda3std3__45__cpo3endE:
	.zero		1
	.type		_ZN80_INTERNAL_77ea243b_44_flash_fwd_hdim128_fp16_paged_softcap_sm80_cu_b81ac279_29914cuda3std3__419piecewise_constructE,@object
	.size		_ZN80_INTERNAL_77ea243b_44_flash_fwd_hdim128_fp16_paged_softcap_sm80_cu_b81ac279_29914cuda3std3__419piecewise_constructE,(_ZN80_INTERNAL_77ea243b_44_flash_fwd_hdim128_fp16_paged_softcap_sm80_cu_b81ac279_29914cuda3std3__45__cpo4cendE - _ZN80_INTERNAL_77ea243b_44_flash_fwd_hdim128_fp16_paged_softcap_sm80_cu_b81ac279_29914cuda3std3__419piecewise_constructE)
_ZN80_INTERNAL_77ea243b_44_flash_fwd_hdim128_fp16_paged_softcap_sm80_cu_b81ac279_29914cuda3std3__419piecewise_constructE:
	.zero		1
	.type		_ZN80_INTERNAL_77ea243b_44_flash_fwd_hdim128_fp16_paged_softcap_sm80_cu_b81ac279_29914cuda3std3__45__cpo4cendE,@object
	.size		_ZN80_INTERNAL_77ea243b_44_flash_fwd_hdim128_fp16_paged_softcap_sm80_cu_b81ac279_29914cuda3std3__45__cpo4cendE,(_ZN80_INTERNAL_77ea243b_44_flash_fwd_hdim128_fp16_paged_softcap_sm80_cu_b81ac279_29914cuda3std6ranges3__45__cpo4swapE - _ZN80_INTERNAL_77ea243b_44_flash_fwd_hdim128_fp16_paged_softcap_sm80_cu_b81ac279_29914cuda3std3__45__cpo4cendE)
_ZN80_INTERNAL_77ea243b_44_flash_fwd_hdim128_fp16_paged_softcap_sm80_cu_b81ac279_29914cuda3std3__45__cpo4cendE:
	.zero		1
	.type		_ZN80_INTERNAL_77ea243b_44_flash_fwd_hdim128_fp16_paged_softcap_sm80_cu_b81ac279_29914cuda3std6ranges3__45__cpo4swapE,@object
	.size		_ZN80_INTERNAL_77ea243b_44_flash_fwd_hdim128_fp16_paged_softcap_sm80_cu_b81ac279_29914cuda3std6ranges3__45__cpo4swapE,(.L_7 - _ZN80_INTERNAL_77ea243b_44_flash_fwd_hdim128_fp16_paged_softcap_sm80_cu_b81ac279_29914cuda3std6ranges3__45__cpo4swapE)
_ZN80_INTERNAL_77ea243b_44_flash_fwd_hdim128_fp16_paged_softcap_sm80_cu_b81ac279_29914cuda3std6ranges3__45__cpo4swapE:
	.zero		1
.L_7:


//--------------------- .nv.constant0._ZN7cutlass13device_kernelIN5flash19enable_sm80_to_sm89INS1_16FlashAttnFwdSm80INS1_25CollectiveMainloopFwdSm80ILi8ELi1ELb1EN4cute5tupleIJNS5_1CILi128EEES8_S8_EEELi128ENS_6half_tEfNS_4arch4Sm80ELb0ELb0ELb1ELb0ELb1ELb0ELb1ELb0EEENS1_21CollectiveEpilogueFwdIS9_NS6_IJNS7_ILi1EEESF_SF_EEESA_SC_Li256ELb0ELb1ELb0ELb0EEENS1_19SingleTileSchedulerILb0ELb0ELb1ELi128EEEEEEEEEvNT_6ParamsE --------------------------
	.section	.nv.constant0._ZN7cutlass13device_kernelIN5flash19enable_sm80_to_sm89INS1_16FlashAttnFwdSm80INS1_25CollectiveMainloopFwdSm80ILi8ELi1ELb1EN4cute5tupleIJNS5_1CILi128EEES8_S8_EEELi128ENS_6half_tEfNS_4arch4Sm80ELb0ELb0ELb1ELb0ELb1ELb0ELb1ELb0EEENS1_21CollectiveEpilogueFwdIS9_NS6_IJNS7_ILi1EEESF_SF_EEESA_SC_Li256ELb0ELb1ELb0ELb0EEENS1_19SingleTileSchedulerILb0ELb0ELb1ELi128EEEEEEEEEvNT_6ParamsE,"a",@progbits
	.sectionflags	@""
	.align	4
.nv.constant0._ZN7cutlass13device_kernelIN5flash19enable_sm80_to_sm89INS1_16FlashAttnFwdSm80INS1_25CollectiveMainloopFwdSm80ILi8ELi1ELb1EN4cute5tupleIJNS5_1CILi128EEES8_S8_EEELi128ENS_6half_tEfNS_4arch4Sm80ELb0ELb0ELb1ELb0ELb1ELb0ELb1ELb0EEENS1_21CollectiveEpilogueFwdIS9_NS6_IJNS7_ILi1EEESF_SF_EEESA_SC_Li256ELb0ELb1ELb0ELb0EEENS1_19SingleTileSchedulerILb0ELb0ELb1ELi128EEEEEEEEEvNT_6ParamsE:
	.zero		1576


//--------------------- .nv.constant0._ZN7cutlass13device_kernelIN5flash19enable_sm80_to_sm89INS1_16FlashAttnFwdSm80INS1_25CollectiveMainloopFwdSm80ILi8ELi1ELb1EN4cute5tupleIJNS5_1CILi128EEES8_S8_EEELi128ENS_6half_tEfNS_4arch4Sm80ELb0ELb0ELb1ELb1ELb1ELb0ELb1ELb0EEENS1_21CollectiveEpilogueFwdIS9_NS6_IJNS7_ILi1EEESF_SF_EEESA_SC_Li256ELb1ELb1ELb0ELb0EEENS1_19SingleTileSchedulerILb1ELb0ELb1ELi128EEEEEEEEEvNT_6ParamsE --------------------------
	.section	.nv.constant0._ZN7cutlass13device_kernelIN5flash19enable_sm80_to_sm89INS1_16FlashAttnFwdSm80INS1_25CollectiveMainloopFwdSm80ILi8ELi1ELb1EN4cute5tupleIJNS5_1CILi128EEES8_S8_EEELi128ENS_6half_tEfNS_4arch4Sm80ELb0ELb0ELb1ELb1ELb1ELb0ELb1ELb0EEENS1_21CollectiveEpilogueFwdIS9_NS6_IJNS7_ILi1EEESF_SF_EEESA_SC_Li256ELb1ELb1ELb0ELb0EEENS1_19SingleTileSchedulerILb1ELb0ELb1ELi128EEEEEEEEEvNT_6ParamsE,"a",@progbits
	.sectionflags	@""
	.align	4
.nv.constant0._ZN7cutlass13device_kernelIN5flash19enable_sm80_to_sm89INS1_16FlashAttnFwdSm80INS1_25CollectiveMainloopFwdSm80ILi8ELi1ELb1EN4cute5tupleIJNS5_1CILi128EEES8_S8_EEELi128ENS_6half_tEfNS_4arch4Sm80ELb0ELb0ELb1ELb1ELb1ELb0ELb1ELb0EEENS1_21CollectiveEpilogueFwdIS9_NS6_IJNS7_ILi1EEESF_SF_EEESA_SC_Li256ELb1ELb1ELb0ELb0EEENS1_19SingleTileSchedulerILb1ELb0ELb1ELi128EEEEEEEEEvNT_6ParamsE:
	.zero		1576


//--------------------- .nv.constant0._ZN7cutlass13device_kernelIN5flash19enable_sm80_to_sm89INS1_16FlashAttnFwdSm80INS1_25CollectiveMainloopFwdSm80ILi8ELi1ELb1EN4cute5tupleIJNS5_1CILi128EEES8_S8_EEELi128ENS_6half_tEfNS_4arch4Sm80ELb0ELb0ELb1ELb1ELb1ELb1ELb1ELb0EEENS1_21CollectiveEpilogueFwdIS9_NS6_IJNS7_ILi1EEESF_SF_EEESA_SC_Li256ELb1ELb1ELb0ELb0EEENS1_19SingleTileSchedulerILb1ELb0ELb1ELi128EEEEEEEEEvNT_6ParamsE --------------------------
	.section	.nv.constant0._ZN7cutlass13device_kernelIN5flash19enable_sm80_to_sm89INS1_16FlashAttnFwdSm80INS1_25CollectiveMainloopFwdSm80ILi8ELi1ELb1EN4cute5tupleIJNS5_1CILi128EEES8_S8_EEELi128ENS_6half_tEfNS_4arch4Sm80ELb0ELb0ELb1ELb1ELb1ELb1ELb1ELb0EEENS1_21CollectiveEpilogueFwdIS9_NS6_IJNS7_ILi1EEESF_SF_EEESA_SC_Li256ELb1ELb1ELb0ELb0EEENS1_19SingleTileSchedulerILb1ELb0ELb1ELi128EEEEEEEEEvNT_6ParamsE,"a",@progbits
	.sectionflags	@""
	.align	4
.nv.constant0._ZN7cutlass13device_kernelIN5flash19enable_sm80_to_sm89INS1_16FlashAttnFwdSm80INS1_25CollectiveMainloopFwdSm80ILi8ELi1ELb1EN4cute5tupleIJNS5_1CILi128EEES8_S8_EEELi128ENS_6half_tEfNS_4arch4Sm80ELb0ELb0ELb1ELb1ELb1ELb1ELb1ELb0EEENS1_21CollectiveEpilogueFwdIS9_NS6_IJNS7_ILi1EEESF_SF_EEESA_SC_Li256ELb1ELb1ELb0ELb0EEENS1_19SingleTileSchedulerILb1ELb0ELb1ELi128EEEEEEEEEvNT_6ParamsE:
	.zero		1576


//--------------------- .nv.constant0._ZN7cutlass13device_kernelIN5flash19enable_sm80_to_sm89INS1_16FlashAttnFwdSm80INS1_25CollectiveMainloopFwdSm80ILi8ELi1ELb1EN4cute5tupleIJNS5_1CILi128EEENS7_ILi96EEES8_EEELi128ENS_6half_tEfNS_4arch4Sm80ELb0ELb1ELb1ELb0ELb1ELb0ELb1ELb0EEENS1_21CollectiveEpilogueFwdINS6_IJS8_S8_S9_EEENS6_IJNS7_ILi1EEESH_SH_EEESB_SD_Li256ELb0ELb1ELb0ELb0EEENS1_19SingleTileSchedulerILb0ELb0ELb1ELi128EEEEEEEEEvNT_6ParamsE --------------------------
	.section	.nv.constant0._ZN7cutlass13device_kernelIN5flash19enable_sm80_to_sm89INS1_16FlashAttnFwdSm80INS1_25CollectiveMainloopFwdSm80ILi8ELi1ELb1EN4cute5tupleIJNS5_1CILi128EEENS7_ILi96EEES8_EEELi128ENS_6half_tEfNS_4arch4Sm80ELb0ELb1ELb1ELb0ELb1ELb0ELb1ELb0EEENS1_21CollectiveEpilogueFwdINS6_IJS8_S8_S9_EEENS6_IJNS7_ILi1EEESH_SH_EEESB_SD_Li256ELb0ELb1ELb0ELb0EEENS1_19SingleTileSchedulerILb0ELb0ELb1ELi128EEEEEEEEEvNT_6ParamsE,"a",@progbits
	.sectionflags	@""
	.align	4
.nv.constant0._ZN7cutlass13device_kernelIN5flash19enable_sm80_to_sm89INS1_16FlashAttnFwdSm80INS1_25CollectiveMainloopFwdSm80ILi8ELi1ELb1EN4cute5tupleIJNS5_1CILi128EEENS7_ILi96EEES8_EEELi128ENS_6half_tEfNS_4arch4Sm80ELb0ELb1ELb1ELb0ELb1ELb0ELb1ELb0EEENS1_21CollectiveEpilogueFwdINS6_IJS8_S8_S9_EEENS6_IJNS7_ILi1EEESH_SH_EEESB_SD_Li256ELb0ELb1ELb0ELb0EEENS1_19SingleTileSchedulerILb0ELb0ELb1ELi128EEEEEEEEEvNT_6ParamsE:
	.zero		1576


//--------------------- .nv.constant0._ZN7cutlass13device_kernelIN5flash19enable_sm80_to_sm89INS1_16FlashAttnFwdSm80INS1_25CollectiveMainloopFwdSm80ILi8ELi1ELb1EN4cute5tupleIJNS5_1CILi128EEENS7_ILi96EEES8_EEELi128ENS_6half_tEfNS_4arch4Sm80ELb0ELb1ELb1ELb1ELb1ELb0ELb1ELb0EEENS1_21CollectiveEpilogueFwdINS6_IJS8_S8_S9_EEENS6_IJNS7_ILi1EEESH_SH_EEESB_SD_Li256ELb1ELb1ELb0ELb0EEENS1_19SingleTileSchedulerILb1ELb0ELb1ELi128EEEEEEEEEvNT_6ParamsE --------------------------
	.section	.nv.constant0._ZN7cutlass13device_kernelIN5flash19enable_sm80_to_sm89INS1_16FlashAttnFwdSm80INS1_25CollectiveMainloopFwdSm80ILi8ELi1ELb1EN4cute5tupleIJNS5_1CILi128EEENS7_ILi96EEES8_EEELi128ENS_6half_tEfNS_4arch4Sm80ELb0ELb1ELb1ELb1ELb1ELb0ELb1ELb0EEENS1_21CollectiveEpilogueFwdINS6_IJS8_S8_S9_EEENS6_IJNS7_ILi1EEESH_SH_EEESB_SD_Li256ELb1ELb1ELb0ELb0EEENS1_19SingleTileSchedulerILb1ELb0ELb1ELi128EEEEEEEEEvNT_6ParamsE,"a",@progbits
	.sectionflags	@""
	.align	4
.nv.constant0._ZN7cutlass13device_kernelIN5flash19enable_sm80_to_sm89INS1_16FlashAttnFwdSm80INS1_25CollectiveMainloopFwdSm80ILi8ELi1ELb1EN4cute5tupleIJNS5_1CILi128EEENS7_ILi96EEES8_EEELi128ENS_6half_tEfNS_4arch4Sm80ELb0ELb1ELb1ELb1ELb1ELb0ELb1ELb0EEENS1_21CollectiveEpilogueFwdINS6_IJS8_S8_S9_EEENS6_IJNS7_ILi1EEESH_SH_EEESB_SD_Li256ELb1ELb1ELb0ELb0EEENS1_19SingleTileSchedulerILb1ELb0ELb1ELi128EEEEEEEEEvNT_6ParamsE:
	.zero		1576


//--------------------- .nv.constant0._ZN7cutlass13device_kernelIN5flash19enable_sm80_to_sm89INS1_16FlashAttnFwdSm80INS1_25CollectiveMainloopFwdSm80ILi8ELi1ELb1EN4cute5tupleIJNS5_1CILi128EEENS7_ILi96EEES8_EEELi128ENS_6half_tEfNS_4arch4Sm80ELb0ELb1ELb1ELb1ELb1ELb1ELb1ELb0EEENS1_21CollectiveEpilogueFwdINS6_IJS8_S8_S9_EEENS6_IJNS7_ILi1EEESH_SH_EEESB_SD_Li256ELb1ELb1ELb0ELb0EEENS1_19SingleTileSchedulerILb1ELb0ELb1ELi128EEEEEEEEEvNT_6ParamsE --------------------------
	.section	.nv.constant0._ZN7cutlass13device_kernelIN5flash19enable_sm80_to_sm89INS1_16FlashAttnFwdSm80INS1_25CollectiveMainloopFwdSm80ILi8ELi1ELb1EN4cute5tupleIJNS5_1CILi128EEENS7_ILi96EEES8_EEELi128ENS_6half_tEfNS_4arch4Sm80ELb0ELb1ELb1ELb1ELb1ELb1ELb1ELb0EEENS1_21CollectiveEpilogueFwdINS6_IJS8_S8_S9_EEENS6_IJNS7_ILi1EEESH_SH_EEESB_SD_Li256ELb1ELb1ELb0ELb0EEENS1_19SingleTileSchedulerILb1ELb0ELb1ELi128EEEEEEEEEvNT_6ParamsE,"a",@progbits
	.sectionflags	@""
	.align	4
.nv.constant0._ZN7cutlass13device_kernelIN5flash19enable_sm80_to_sm89INS1_16FlashAttnFwdSm80INS1_25CollectiveMainloopFwdSm80ILi8ELi1ELb1EN4cute5tupleIJNS5_1CILi128EEENS7_ILi96EEES8_EEELi128ENS_6half_tEfNS_4arch4Sm80ELb0ELb1ELb1ELb1ELb1ELb1ELb1ELb0EEENS1_21CollectiveEpilogueFwdINS6_IJS8_S8_S9_EEENS6_IJNS7_ILi1EEESH_SH_EEESB_SD_Li256ELb1ELb1ELb0ELb0EEENS1_19SingleTileSchedulerILb1ELb0ELb1ELi128EEEEEEEEEvNT_6ParamsE:
	.zero		1576


//--------------------- .nv.constant0._ZN7cutlass13device_kernelIN5flash19enable_sm80_to_sm89INS1_16FlashAttnFwdSm80INS1_25CollectiveMainloopFwdSm80ILi8ELi1ELb1EN4cute5tupleIJNS5_1CILi128EEES8_S8_EEELi128ENS_6half_tEfNS_4arch4Sm80ELb1ELb0ELb1ELb0ELb1ELb0ELb1ELb0EEENS1_21CollectiveEpilogueFwdIS9_NS6_IJNS7_ILi1EEESF_SF_EEESA_SC_Li256ELb0ELb1ELb0ELb0EEENS1_30DynamicPersistentTileSchedulerILi256ELi256ELb0ELb1ELb0EEEEEEEEEvNT_6ParamsE --------------------------
	.section	.nv.constant0._ZN7cutlass13device_kernelIN5flash19enable_sm80_to_sm89INS1_16FlashAttnFwdSm80INS1_25CollectiveMainloopFwdSm80ILi8ELi1ELb1EN4cute5tupleIJNS5_1CILi128EEES8_S8_EEELi128ENS_6half_tEfNS_4arch4Sm80ELb1ELb0ELb1ELb0ELb1ELb0ELb1ELb0EEENS1_21CollectiveEpilogueFwdIS9_NS6_IJNS7_ILi1EEESF_SF_EEESA_SC_Li256ELb0ELb1ELb0ELb0EEENS1_30DynamicPersistentTileSchedulerILi256ELi256ELb0ELb1ELb0EEEEEEEEEvNT_6ParamsE,"a",@progbits
	.sectionflags	@""
	.align	4
.nv.constant0._ZN7cutlass13device_kernelIN5flash19enable_sm80_to_sm89INS1_16FlashAttnFwdSm80INS1_25CollectiveMainloopFwdSm80ILi8ELi1ELb1EN4cute5tupleIJNS5_1CILi128EEES8_S8_EEELi128ENS_6half_tEfNS_4arch4Sm80ELb1ELb0ELb1ELb0ELb1ELb0ELb1ELb0EEENS1_21CollectiveEpilogueFwdIS9_NS6_IJNS7_ILi1EEESF_SF_EEESA_SC_Li256ELb0ELb1ELb0ELb0EEENS1_30DynamicPersistentTileSchedulerILi256ELi256ELb0ELb1ELb0EEEEEEEEEvNT_6ParamsE:
	.zero		1592


//--------------------- .nv.constant0._ZN7cutlass13device_kernelIN5flash19enable_sm80_to_sm89INS1_16FlashAttnFwdSm80INS1_25CollectiveMainloopFwdSm80ILi8ELi1ELb1EN4cute5tupleIJNS5_1CILi128EEES8_S8_EEELi128ENS_6half_tEfNS_4arch4Sm80ELb1ELb0ELb1ELb1ELb1ELb0ELb1ELb0EEENS1_21CollectiveEpilogueFwdIS9_NS6_IJNS7_ILi1EEESF_SF_EEESA_SC_Li256ELb1ELb1ELb0ELb0EEENS1_19SingleTileSchedulerILb1ELb0ELb1ELi128EEEEEEEEEvNT_6ParamsE --------------------------
	.section	.nv.constant0._ZN7cutlass13device_kernelIN5flash19enable_sm80_to_sm89INS1_16FlashAttnFwdSm80INS1_25CollectiveMainloopFwdSm80ILi8ELi1ELb1EN4cute5tupleIJNS5_1CILi128EEES8_S8_EEELi128ENS_6half_tEfNS_4arch4Sm80ELb1ELb0ELb1ELb1ELb1ELb0ELb1ELb0EEENS1_21CollectiveEpilogueFwdIS9_NS6_IJNS7_ILi1EEESF_SF_EEESA_SC_Li256ELb1ELb1ELb0ELb0EEENS1_19SingleTileSchedulerILb1ELb0ELb1ELi128EEEEEEEEEvNT_6ParamsE,"a",@progbits
	.sectionflags	@""
	.align	4
.nv.constant0._ZN7cutlass13device_kernelIN5flash19enable_sm80_to_sm89INS1_16FlashAttnFwdSm80INS1_25CollectiveMainloopFwdSm80ILi8ELi1ELb1EN4cute5tupleIJNS5_1CILi128EEES8_S8_EEELi128ENS_6half_tEfNS_4arch4Sm80ELb1ELb0ELb1ELb1ELb1ELb0ELb1ELb0EEENS1_21CollectiveEpilogueFwdIS9_NS6_IJNS7_ILi1EEESF_SF_EEESA_SC_Li256ELb1ELb1ELb0ELb0EEENS1_19SingleTileSchedulerILb1ELb0ELb1ELi128EEEEEEEEEvNT_6ParamsE:
	.zero		1576


//--------------------- .nv.constant0._ZN7cutlass13device_kernelIN5flash19enable_sm80_to_sm89INS1_16FlashAttnFwdSm80INS1_25CollectiveMainloopFwdSm80ILi8ELi1ELb1EN4cute5tupleIJNS5_1CILi128EEES8_S8_EEELi128ENS_6half_tEfNS_4arch4Sm80ELb1ELb0ELb1ELb1ELb1ELb1ELb1ELb0EEENS1_21CollectiveEpilogueFwdIS9_NS6_IJNS7_ILi1EEESF_SF_EEESA_SC_Li256ELb1ELb1ELb0ELb0EEENS1_19SingleTileSchedulerILb1ELb0ELb1ELi128EEEEEEEEEvNT_6ParamsE --------------------------
	.section	.nv.constant0._ZN7cutlass13device_kernelIN5flash19enable_sm80_to_sm89INS1_16FlashAttnFwdSm80INS1_25CollectiveMainloopFwdSm80ILi8ELi1ELb1EN4cute5tupleIJNS5_1CILi128EEES8_S8_EEELi128ENS_6half_tEfNS_4arch4Sm80ELb1ELb0ELb1ELb1ELb1ELb1ELb1ELb0EEENS1_21CollectiveEpilogueFwdIS9_NS6_IJNS7_ILi1EEESF_SF_EEESA_SC_Li256ELb1ELb1ELb0ELb0EEENS1_19SingleTileSchedulerILb1ELb0ELb1ELi128EEEEEEEEEvNT_6ParamsE,"a",@progbits
	.sectionflags	@""
	.align	4
.nv.constant0._ZN7cutlass13device_kernelIN5flash19enable_sm80_to_sm89INS1_16FlashAttnFwdSm80INS1_25CollectiveMainloopFwdSm80ILi8ELi1ELb1EN4cute5tupleIJNS5_1CILi128EEES8_S8_EEELi128ENS_6half_tEfNS_4arch4Sm80ELb1ELb0ELb1ELb1ELb1ELb1ELb1ELb0EEENS1_21CollectiveEpilogueFwdIS9_NS6_IJNS7_ILi1EEESF_SF_EEESA_SC_Li256ELb1ELb1ELb0ELb0EEENS1_19SingleTileSchedulerILb1ELb0ELb1ELi128EEEEEEEEEvNT_6ParamsE:
	.zero		1576


//--------------------- .nv.constant0._ZN7cutlass13device_kernelIN5flash19enable_sm80_to_sm89INS1_16FlashAttnFwdSm80INS1_25CollectiveMainloopFwdSm80ILi4ELi1ELb0EN4cute5tupleIJNS5_1CILi128EEENS7_ILi64EEES8_EEELi128ENS_6half_tEfNS_4arch4Sm80ELb0ELb0ELb1ELb0ELb1ELb0ELb1ELb0EEENS1_21CollectiveEpilogueFwdINS6_IJS8_S8_S9_EEENS6_IJNS7_ILi1EEESH_SH_EEESB_SD_Li128ELb0ELb1ELb0ELb0EEENS1_19SingleTileSchedulerILb0ELb0ELb1ELi128EEEEEEEEEvNT_6ParamsE --------------------------
	.section	.nv.constant0._ZN7cutlass13device_kernelIN5flash19enable_sm80_to_sm89INS1_16FlashAttnFwdSm80INS1_25CollectiveMainloopFwdSm80ILi4ELi1ELb0EN4cute5tupleIJNS5_1CILi128EEENS7_ILi64EEES8_EEELi128ENS_6half_tEfNS_4arch4Sm80ELb0ELb0ELb1ELb0ELb1ELb0ELb1ELb0EEENS1_21CollectiveEpilogueFwdINS6_IJS8_S8_S9_EEENS6_IJNS7_ILi1EEESH_SH_EEESB_SD_Li128ELb0ELb1ELb0ELb0EEENS1_19SingleTileSchedulerILb0ELb0ELb1ELi128EEEEEEEEEvNT_6ParamsE,"a",@progbits
	.sectionflags	@""
	.align	4
.nv.constant0._ZN7cutlass13device_kernelIN5flash19enable_sm80_to_sm89INS1_16FlashAttnFwdSm80INS1_25CollectiveMainloopFwdSm80ILi4ELi1ELb0EN4cute5tupleIJNS5_1CILi128EEENS7_ILi64EEES8_EEELi128ENS_6half_tEfNS_4arch4Sm80ELb0ELb0ELb1ELb0ELb1ELb0ELb1ELb0EEENS1_21CollectiveEpilogueFwdINS6_IJS8_S8_S9_EEENS6_IJNS7_ILi1EEESH_SH_EEESB_SD_Li128ELb0ELb1ELb0ELb0EEENS1_19SingleTileSchedulerILb0ELb0ELb1ELi128EEEEEEEEEvNT_6ParamsE:
	.zero		1576


//--------------------- .nv.constant0._ZN7cutlass13device_kernelIN5flash19enable_sm80_to_sm89INS1_16FlashAttnFwdSm80INS1_25CollectiveMainloopFwdSm80ILi4ELi1ELb0EN4cute5tupleIJNS5_1CILi128EEENS7_ILi64EEES8_EEELi128ENS_6half_tEfNS_4arch4Sm80ELb0ELb0ELb1ELb1ELb1ELb0ELb1ELb0EEENS1_21CollectiveEpilogueFwdINS6_IJS8_S8_S9_EEENS6_IJNS7_ILi1EEESH_SH_EEESB_SD_Li128ELb1ELb1ELb0ELb0EEENS1_19SingleTileSchedulerILb1ELb0ELb1ELi128EEEEEEEEEvNT_6ParamsE --------------------------
	.section	.nv.constant0._ZN7cutlass13device_kernelIN5flash19enable_sm80_to_sm89INS1_16FlashAttnFwdSm80INS1_25CollectiveMainloopFwdSm80ILi4ELi1ELb0EN4cute5tupleIJNS5_1CILi128EEENS7_ILi64EEES8_EEELi128ENS_6half_tEfNS_4arch4Sm80ELb0ELb0ELb1ELb1ELb1ELb0ELb1ELb0EEENS1_21CollectiveEpilogueFwdINS6_IJS8_S8_S9_EEENS6_IJNS7_ILi1EEESH_SH_EEESB_SD_Li128ELb1ELb1ELb0ELb0EEENS1_19SingleTileSchedulerILb1ELb0ELb1ELi128EEEEEEEEEvNT_6ParamsE,"a",@progbits
	.sectionflags	@""
	.align	4
.nv.constant0._ZN7cutlass13device_kernelIN5flash19enable_sm80_to_sm89INS1_16FlashAttnFwdSm80INS1_25CollectiveMainloopFwdSm80ILi4ELi1ELb0EN4cute5tupleIJNS5_1CILi128EEENS7_ILi64EEES8_EEELi128ENS_6half_tEfNS_4arch4Sm80ELb0ELb0ELb1ELb1ELb1ELb0ELb1ELb0EEENS1_21CollectiveEpilogueFwdINS6_IJS8_S8_S9_EEENS6_IJNS7_ILi1EEESH_SH_EEESB_SD_Li128ELb1ELb1ELb0ELb0EEENS1_19SingleTileSchedulerILb1ELb0ELb1ELi128EEEEEEEEEvNT_6ParamsE:
	.zero		1576


//--------------------- .nv.constant0._ZN7cutlass13device_kernelIN5flash19enable_sm80_to_sm89INS1_16FlashAttnFwdSm80INS1_25CollectiveMainloopFwdSm80ILi4ELi1ELb0EN4cute5tupleIJNS5_1CILi128EEENS7_ILi64EEES8_EEELi128ENS_6half_tEfNS_4arch4Sm80ELb0ELb0ELb1ELb1ELb1ELb1ELb1ELb0EEENS1_21CollectiveEpilogueFwdINS6_IJS8_S8_S9_EEENS6_IJNS7_ILi1EEESH_SH_EEESB_SD_Li128ELb1ELb1ELb0ELb0EEENS1_19SingleTileSchedulerILb1ELb0ELb1ELi128EEEEEEEEEvNT_6ParamsE --------------------------
	.section	.nv.constant0._ZN7cutlass13device_kernelIN5flash19enable_sm80_to_sm89INS1_16FlashAttnFwdSm80INS1_25CollectiveMainloopFwdSm80ILi4ELi1ELb0EN4cute5tupleIJNS5_1CILi128EEENS7_ILi64EEES8_EEELi128ENS_6half_tEfNS_4arch4Sm80ELb0ELb0ELb1ELb1ELb1ELb1ELb1ELb0EEENS1_21CollectiveEpilogueFwdINS6_IJS8_S8_S9_EEENS6_IJNS7_ILi1EEESH_SH_EEESB_SD_Li128ELb1ELb1ELb0ELb0EEENS1_19SingleTileSchedulerILb1ELb0ELb1ELi128EEEEEEEEEvNT_6ParamsE,"a",@progbits
	.sectionflags	@""
	.align	4
.nv.constant0._ZN7cutlass13device_kernelIN5flash19enable_sm80_to_sm89INS1_16FlashAttnFwdSm80INS1_25CollectiveMainloopFwdSm80ILi4ELi1ELb0EN4cute5tupleIJNS5_1CILi128EEENS7_ILi64EEES8_EEELi128ENS_6half_tEfNS_4arch4Sm80ELb0ELb0ELb1ELb1ELb1ELb1ELb1ELb0EEENS1_21CollectiveEpilogueFwdINS6_IJS8_S8_S9_EEENS6_IJNS7_ILi1EEESH_SH_EEESB_SD_Li128ELb1ELb1ELb0ELb0EEENS1_19SingleTileSchedulerILb1ELb0ELb1ELi128EEEEEEEEEvNT_6ParamsE:
	.zero		1576


//--------------------- .nv.constant0._ZN7cutlass13device_kernelIN5flash19enable_sm80_to_sm89INS1_16FlashAttnFwdSm80INS1_25CollectiveMainloopFwdSm80ILi4ELi1ELb0EN4cute5tupleIJNS5_1CILi128EEENS7_ILi48EEES8_EEELi128ENS_6half_tEfNS_4arch4Sm80ELb0ELb1ELb1ELb0ELb1ELb0ELb1ELb0EEENS1_21CollectiveEpilogueFwdINS6_IJS8_S8_S9_EEENS6_IJNS7_ILi1EEESH_SH_EEESB_SD_Li128ELb0ELb1ELb0ELb0EEENS1_19SingleTileSchedulerILb0ELb0ELb1ELi128EEEEEEEEEvNT_6ParamsE --------------------------
	.section	.nv.constant0._ZN7cutlass13device_kernelIN5flash19enable_sm80_to_sm89INS1_16FlashAttnFwdSm80INS1_25CollectiveMainloopFwdSm80ILi4ELi1ELb0EN4cute5tupleIJNS5_1CILi128EEENS7_ILi48EEES8_EEELi128ENS_6half_tEfNS_4arch4Sm80ELb0ELb1ELb1ELb0ELb1ELb0ELb1ELb0EEENS1_21CollectiveEpilogueFwdINS6_IJS8_S8_S9_EEENS6_IJNS7_ILi1EEESH_SH_EEESB_SD_Li128ELb0ELb1ELb0ELb0EEENS1_19SingleTileSchedulerILb0ELb0ELb1ELi128EEEEEEEEEvNT_6ParamsE,"a",@progbits
	.sectionflags	@""
	.align	4
.nv.constant0._ZN7cutlass13device_kernelIN5flash19enable_sm80_to_sm89INS1_16FlashAttnFwdSm80INS1_25CollectiveMainloopFwdSm80ILi4ELi1ELb0EN4cute5tupleIJNS5_1CILi128EEENS7_ILi48EEES8_EEELi128ENS_6half_tEfNS_4arch4Sm80ELb0ELb1ELb1ELb0ELb1ELb0ELb1ELb0EEENS1_21CollectiveEpilogueFwdINS6_IJS8_S8_S9_EEENS6_IJNS7_ILi1EEESH_SH_EEESB_SD_Li128ELb0ELb1ELb0ELb0EEENS1_19SingleTileSchedulerILb0ELb0ELb1ELi128EEEEEEEEEvNT_6ParamsE:
	.zero		1576


//--------------------- .nv.constant0._ZN7cutlass13device_kernelIN5flash19enable_sm80_to_sm89INS1_16FlashAttnFwdSm80INS1_25CollectiveMainloopFwdSm80ILi4ELi1ELb0EN4cute5tupleIJNS5_1CILi128EEENS7_ILi48EEES8_EEELi128ENS_6half_tEfNS_4arch4Sm80ELb0ELb1ELb1ELb1ELb1ELb0ELb1ELb0EEENS1_21CollectiveEpilogueFwdINS6_IJS8_S8_S9_EEENS6_IJNS7_ILi1EEESH_SH_EEESB_SD_Li128ELb1ELb1ELb0ELb0EEENS1_19SingleTileSchedulerILb1ELb0ELb1ELi128EEEEEEEEEvNT_6ParamsE --------------------------
	.section	.nv.constant0._ZN7cutlass13device_kernelIN5flash19enable_sm80_to_sm89INS1_16FlashAttnFwdSm80INS1_25CollectiveMainloopFwdSm80ILi4ELi1ELb0EN4cute5tupleIJNS5_1CILi128EEENS7_ILi48EEES8_EEELi128ENS_6half_tEfNS_4arch4Sm80ELb0ELb1ELb1ELb1ELb1ELb0ELb1ELb0EEENS1_21CollectiveEpilogueFwdINS6_IJS8_S8_S9_EEENS6_IJNS7_ILi1EEESH_SH_EEESB_SD_Li128ELb1ELb1ELb0ELb0EEENS1_19SingleTileSchedulerILb1ELb0ELb1ELi128EEEEEEEEEvNT_6ParamsE,"a",@progbits
	.sectionflags	@""
	.align	4
.nv.constant0._ZN7cutlass13device_kernelIN5flash19enable_sm80_to_sm89INS1_16FlashAttnFwdSm80INS1_25CollectiveMainloopFwdSm80ILi4ELi1ELb0EN4cute5tupleIJNS5_1CILi128EEENS7_ILi48EEES8_EEELi128ENS_6half_tEfNS_4arch4Sm80ELb0ELb1ELb1ELb1ELb1ELb0ELb1ELb0EEENS1_21CollectiveEpilogueFwdINS6_IJS8_S8_S9_EEENS6_IJNS7_ILi1EEESH_SH_EEESB_SD_Li128ELb1ELb1ELb0ELb0EEENS1_19SingleTileSchedulerILb1ELb0ELb1ELi128EEEEEEEEEvNT_6ParamsE:
	.zero		1576


//--------------------- .nv.constant0._ZN7cutlass13device_kernelIN5flash19enable_sm80_to_sm89INS1_16FlashAttnFwdSm80INS1_25CollectiveMainloopFwdSm80ILi4ELi1ELb0EN4cute5tupleIJNS5_1CILi128EEENS7_ILi48EEES8_EEELi128ENS_6half_tEfNS_4arch4Sm80ELb0ELb1ELb1ELb1ELb1ELb1ELb1ELb0EEENS1_21CollectiveEpilogueFwdINS6_IJS8_S8_S9_EEENS6_IJNS7_ILi1EEESH_SH_EEESB_SD_Li128ELb1ELb1ELb0ELb0EEENS1_19SingleTileSchedulerILb1ELb0ELb1ELi128EEEEEEEEEvNT_6ParamsE --------------------------
	.section	.nv.constant0._ZN7cutlass13device_kernelIN5flash19enable_sm80_to_sm89INS1_16FlashAttnFwdSm80INS1_25CollectiveMainloopFwdSm80ILi4ELi1ELb0EN4cute5tupleIJNS5_1CILi128EEENS7_ILi48EEES8_EEELi128ENS_6half_tEfNS_4arch4Sm80ELb0ELb1ELb1ELb1ELb1ELb1ELb1ELb0EEENS1_21CollectiveEpilogueFwdINS6_IJS8_S8_S9_EEENS6_IJNS7_ILi1EEESH_SH_EEESB_SD_Li128ELb1ELb1ELb0ELb0EEENS1_19SingleTileSchedulerILb1ELb0ELb1ELi128EEEEEEEEEvNT_6ParamsE,"a",@progbits
	.sectionflags	@""
	.align	4
.nv.constant0._ZN7cutlass13device_kernelIN5flash19enable_sm80_to_sm89INS1_16FlashAttnFwdSm80INS1_25CollectiveMainloopFwdSm80ILi4ELi1ELb0EN4cute5tupleIJNS5_1CILi128EEENS7_ILi48EEES8_EEELi128ENS_6half_tEfNS_4arch4Sm80ELb0ELb1ELb1ELb1ELb1ELb1ELb1ELb0EEENS1_21CollectiveEpilogueFwdINS6_IJS8_S8_S9_EEENS6_IJNS7_ILi1EEESH_SH_EEESB_SD_Li128ELb1ELb1ELb0ELb0EEENS1_19SingleTileSchedulerILb1ELb0ELb1ELi128EEEEEEEEEvNT_6ParamsE:
	.zero		1576


//--------------------- .nv.constant0._ZN7cutlass13device_kernelIN5flash19enable_sm80_to_sm89INS1_16FlashAttnFwdSm80INS1_25CollectiveMainloopFwdSm80ILi4ELi1ELb0EN4cute5tupleIJNS5_1CILi128EEENS7_ILi64EEES8_EEELi128ENS_6half_tEfNS_4arch4Sm80ELb1ELb0ELb1ELb0ELb1ELb0ELb1ELb0EEENS1_21CollectiveEpilogueFwdINS6_IJS8_S8_S9_EEENS6_IJNS7_ILi1EEESH_SH_EEESB_SD_Li128ELb0ELb1ELb0ELb0EEENS1_30DynamicPersistentTileSchedulerILi128ELi128ELb0ELb1ELb0EEEEEEEEEvNT_6ParamsE --------------------------
	.section	.nv.constant0._ZN7cutlass13device_kernelIN5flash19enable_sm80_to_sm89INS1_16FlashAttnFwdSm80INS1_25CollectiveMainloopFwdSm80ILi4ELi1ELb0EN4cute5tupleIJNS5_1CILi128EEENS7_ILi64EEES8_EEELi128ENS_6half_tEfNS_4arch4Sm80ELb1ELb0ELb1ELb0ELb1ELb0ELb1ELb0EEENS1_21CollectiveEpilogueFwdINS6_IJS8_S8_S9_EEENS6_IJNS7_ILi1EEESH_SH_EEESB_SD_Li128ELb0ELb1ELb0ELb0EEENS1_30DynamicPersistentTileSchedulerILi128ELi128ELb0ELb1ELb0EEEEEEEEEvNT_6ParamsE,"a",@progbits
	.sectionflags	@""
	.align	4
.nv.constant0._ZN7cutlass13device_kernelIN5flash19enable_sm80_to_sm89INS1_16FlashAttnFwdSm80INS1_25CollectiveMainloopFwdSm80ILi4ELi1ELb0EN4cute5tupleIJNS5_1CILi128EEENS7_ILi64EEES8_EEELi128ENS_6half_tEfNS_4arch4Sm80ELb1ELb0ELb1ELb0ELb1ELb0ELb1ELb0EEENS1_21CollectiveEpilogueFwdINS6_IJS8_S8_S9_EEENS6_IJNS7_ILi1EEESH_SH_EEESB_SD_Li128ELb0ELb1ELb0ELb0EEENS1_30DynamicPersistentTileSchedulerILi128ELi128ELb0ELb1ELb0EEEEEEEEEvNT_6ParamsE:
	.zero		1592


//--------------------- .nv.constant0._ZN7cutlass13device_kernelIN5flash19enable_sm80_to_sm89INS1_16FlashAttnFwdSm80INS1_25CollectiveMainloopFwdSm80ILi4ELi1ELb0EN4cute5tupleIJNS5_1CILi128EEENS7_ILi64EEES8_EEELi128ENS_6half_tEfNS_4arch4Sm80ELb1ELb0ELb1ELb1ELb1ELb0ELb1ELb0EEENS1_21CollectiveEpilogueFwdINS6_IJS8_S8_S9_EEENS6_IJNS7_ILi1EEESH_SH_EEESB_SD_Li128ELb1ELb1ELb0ELb0EEENS1_19SingleTileSchedulerILb1ELb0ELb1ELi128EEEEEEEEEvNT_6ParamsE --------------------------
	.section	.nv.constant0._ZN7cutlass13device_kernelIN5flash19enable_sm80_to_sm89INS1_16FlashAttnFwdSm80INS1_25CollectiveMainloopFwdSm80ILi4ELi1ELb0EN4cute5tupleIJNS5_1CILi128EEENS7_ILi64EEES8_EEELi128ENS_6half_tEfNS_4arch4Sm80ELb1ELb0ELb1ELb1ELb1ELb0ELb1ELb0EEENS1_21CollectiveEpilogueFwdINS6_IJS8_S8_S9_EEENS6_IJNS7_ILi1EEESH_SH_EEESB_SD_Li128ELb1ELb1ELb0ELb0EEENS1_19SingleTileSchedulerILb1ELb0ELb1ELi128EEEEEEEEEvNT_6ParamsE,"a",@progbits
	.sectionflags	@""
	.align	4
.nv.constant0._ZN7cutlass13device_kernelIN5flash19enable_sm80_to_sm89INS1_16FlashAttnFwdSm80INS1_25CollectiveMainloopFwdSm80ILi4ELi1ELb0EN4cute5tupleIJNS5_1CILi128EEENS7_ILi64EEES8_EEELi128ENS_6half_tEfNS_4arch4Sm80ELb1ELb0ELb1ELb1ELb1ELb0ELb1ELb0EEENS1_21CollectiveEpilogueFwdINS6_IJS8_S8_S9_EEENS6_IJNS7_ILi1EEESH_SH_EEESB_SD_Li128ELb1ELb1ELb0ELb0EEENS1_19SingleTileSchedulerILb1ELb0ELb1ELi128EEEEEEEEEvNT_6ParamsE:
	.zero		1576


//--------------------- .nv.constant0._ZN7cutlass13device_kernelIN5flash19enable_sm80_to_sm89INS1_16FlashAttnFwdSm80INS1_25CollectiveMainloopFwdSm80ILi4ELi1ELb0EN4cute5tupleIJNS5_1CILi128EEENS7_ILi64EEES8_EEELi128ENS_6half_tEfNS_4arch4Sm80ELb1ELb0ELb1ELb1ELb1ELb1ELb1ELb0EEENS1_21CollectiveEpilogueFwdINS6_IJS8_S8_S9_EEENS6_IJNS7_ILi1EEESH_SH_EEESB_SD_Li128ELb1ELb1ELb0ELb0EEENS1_19SingleTileSchedulerILb1ELb0ELb1ELi128EEEEEEEEEvNT_6ParamsE --------------------------
	.section	.nv.constant0._ZN7cutlass13device_kernelIN5flash19enable_sm80_to_sm89INS1_16FlashAttnFwdSm80INS1_25CollectiveMainloopFwdSm80ILi4ELi1ELb0EN4cute5tupleIJNS5_1CILi128EEENS7_ILi64EEES8_EEELi128ENS_6half_tEfNS_4arch4Sm80ELb1ELb0ELb1ELb1ELb1ELb1ELb1ELb0EEENS1_21CollectiveEpilogueFwdINS6_IJS8_S8_S9_EEENS6_IJNS7_ILi1EEESH_SH_EEESB_SD_Li128ELb1ELb1ELb0ELb0EEENS1_19SingleTileSchedulerILb1ELb0ELb1ELi128EEEEEEEEEvNT_6ParamsE,"a",@progbits
	.sectionflags	@""
	.align	4
.nv.constant0._ZN7cutlass13device_kernelIN5flash19enable_sm80_to_sm89INS1_16FlashAttnFwdSm80INS1_25CollectiveMainloopFwdSm80ILi4ELi1ELb0EN4cute5tupleIJNS5_1CILi128EEENS7_ILi64EEES8_EEELi128ENS_6half_tEfNS_4arch4Sm80ELb1ELb0ELb1ELb1ELb1ELb1ELb1ELb0EEENS1_21CollectiveEpilogueFwdINS6_IJS8_S8_S9_EEENS6_IJNS7_ILi1EEESH_SH_EEESB_SD_Li128ELb1ELb1ELb0ELb0EEENS1_19SingleTileSchedulerILb1ELb0ELb1ELi128EEEEEEEEEvNT_6ParamsE:
	.zero		1576


//--------------------- SYMBOLS --------------------------

	.type		.nv.reservedSmem.offset0,@object
	.size		.nv.reservedSmem.offset0,0x4
